	.target	sm_90a

	.elftype	@"ET_EXEC"


//--------------------- .note.nv.tkinfo           --------------------------
	.section	.note.nv.tkinfo,"",@"SHT_NOTE"
	.sectionflags	@"SHF_NOTE_NV_TKINFO"
	.tkinfo
        /*0018*/ 	.word	0x00000002
        /*0030*/ 	.string	""
        /*0030*/ 	.string	"ptxas"
        /*0030*/ 	.string	"Cuda compilation tools, release 13.0, V13.0.88"
        /*0030*/ 	.string	"Build cuda_13.0.r13.0/compiler.36424714_0"
        /*0030*/ 	.string	"-arch sm_90a -m 64 "



//--------------------- .note.nv.cuinfo           --------------------------
	.section	.note.nv.cuinfo,"",@"SHT_NOTE"
	.sectionflags	@"SHF_NOTE_NV_CUINFO"
        /*0018*/ 	.short	0x0002
        /*001a*/ 	.short	0x005a
        /*001c*/ 	.short	0x0082
	.zero		2


//--------------------- .nv.info                  --------------------------
	.section	.nv.info,"",@"SHT_CUDA_INFO"
	.align	4


	//----- nvinfo : EIATTR_REGCOUNT
	.align		4
        /*0000*/ 	.byte	0x04, 0x2f
        /*0002*/ 	.short	(.L_15 - .L_14)
	.align		4
.L_14:
        /*0004*/ 	.word	index@(_ZN7cutlass13device_kernelINS_4gemm6kernel13GemmUniversalIN4cute5tupleIJiiiiEEENS1_10collective13CollectiveMmaINS1_34MainloopSm90TmaGmmaWarpSpecializedILi4ENS5_IJNS4_1CILi2EEENSA_ILi1EEESC_EEENS1_32KernelTmaWarpSpecializedPingpongEEENS5_IJNSA_ILi64EEENSA_ILi256EEESG_EEENS_10bfloat16_tENS5_IJlSC_lEEESJ_SK_NS4_8TiledMMAINS4_8MMA_AtomIJNS4_4SM904GMMA28MMA_64x256x16_F32BF16BF16_SSILNSO_5MajorE0ELSQ_0ELNSO_7ScaleInE1ELSR_1EEEEEENS4_6LayoutINS5_IJSC_SC_SC_EEENS5_IJNSA_ILi0EEESW_SW_EEEEENS5_IJNS4_10UnderscoreESZ_SZ_EEEEENS4_13SM90_TMA_LOADENS4_14ComposedLayoutINS4_7SwizzleILi3ELi4ELi3EEENS4_18smem_ptr_flag_bitsILi16EEENSU_INS5_IJNSA_ILi8EEESG_EEENS5_IJSG_SC_EEEEEEEvNS4_8identityENS4_23SM90_TMA_LOAD_MULTICASTES1C_vS1D_EENS_8epilogue10collective6detail29Sm90TmaWarpSpecializedAdapterINS1H_15DefaultEpilogueISJ_SK_SK_NS1G_6thread17LinearCombinationISJ_Li1EffLNS1L_9ScaleType4KindE0ELNS_15FloatRoundStyleE2ESJ_EENS1_15EpilogueDefaultEEEEEvvEEEEvNT_6ParamsE)
        /*0008*/ 	.word	0x000000a8


	//----- nvinfo : EIATTR_FRAME_SIZE
	.align		4
.L_15:
        /*000c*/ 	.byte	0x04, 0x11
        /*000e*/ 	.short	(.L_17 - .L_16)
	.align		4
.L_16:
        /*0010*/ 	.word	index@(_ZN7cutlass13device_kernelINS_4gemm6kernel13GemmUniversalIN4cute5tupleIJiiiiEEENS1_10collective13CollectiveMmaINS1_34MainloopSm90TmaGmmaWarpSpecializedILi4ENS5_IJNS4_1CILi2EEENSA_ILi1EEESC_EEENS1_32KernelTmaWarpSpecializedPingpongEEENS5_IJNSA_ILi64EEENSA_ILi256EEESG_EEENS_10bfloat16_tENS5_IJlSC_lEEESJ_SK_NS4_8TiledMMAINS4_8MMA_AtomIJNS4_4SM904GMMA28MMA_64x256x16_F32BF16BF16_SSILNSO_5MajorE0ELSQ_0ELNSO_7ScaleInE1ELSR_1EEEEEENS4_6LayoutINS5_IJSC_SC_SC_EEENS5_IJNSA_ILi0EEESW_SW_EEEEENS5_IJNS4_10UnderscoreESZ_SZ_EEEEENS4_13SM90_TMA_LOADENS4_14ComposedLayoutINS4_7SwizzleILi3ELi4ELi3EEENS4_18smem_ptr_flag_bitsILi16EEENSU_INS5_IJNSA_ILi8EEESG_EEENS5_IJSG_SC_EEEEEEEvNS4_8identityENS4_23SM90_TMA_LOAD_MULTICASTES1C_vS1D_EENS_8epilogue10collective6detail29Sm90TmaWarpSpecializedAdapterINS1H_15DefaultEpilogueISJ_SK_SK_NS1G_6thread17LinearCombinationISJ_Li1EffLNS1L_9ScaleType4KindE0ELNS_15FloatRoundStyleE2ESJ_EENS1_15EpilogueDefaultEEEEEvvEEEEvNT_6ParamsE)
        /*0014*/ 	.word	0x00000000


	//----- nvinfo : EIATTR_MIN_STACK_SIZE
	.align		4
.L_17:
        /*0018*/ 	.byte	0x04, 0x12
        /*001a*/ 	.short	(.L_19 - .L_18)
	.align		4
.L_18:
        /*001c*/ 	.word	index@(_ZN7cutlass13device_kernelINS_4gemm6kernel13GemmUniversalIN4cute5tupleIJiiiiEEENS1_10collective13CollectiveMmaINS1_34MainloopSm90TmaGmmaWarpSpecializedILi4ENS5_IJNS4_1CILi2EEENSA_ILi1EEESC_EEENS1_32KernelTmaWarpSpecializedPingpongEEENS5_IJNSA_ILi64EEENSA_ILi256EEESG_EEENS_10bfloat16_tENS5_IJlSC_lEEESJ_SK_NS4_8TiledMMAINS4_8MMA_AtomIJNS4_4SM904GMMA28MMA_64x256x16_F32BF16BF16_SSILNSO_5MajorE0ELSQ_0ELNSO_7ScaleInE1ELSR_1EEEEEENS4_6LayoutINS5_IJSC_SC_SC_EEENS5_IJNSA_ILi0EEESW_SW_EEEEENS5_IJNS4_10UnderscoreESZ_SZ_EEEEENS4_13SM90_TMA_LOADENS4_14ComposedLayoutINS4_7SwizzleILi3ELi4ELi3EEENS4_18smem_ptr_flag_bitsILi16EEENSU_INS5_IJNSA_ILi8EEESG_EEENS5_IJSG_SC_EEEEEEEvNS4_8identityENS4_23SM90_TMA_LOAD_MULTICASTES1C_vS1D_EENS_8epilogue10collective6detail29Sm90TmaWarpSpecializedAdapterINS1H_15DefaultEpilogueISJ_SK_SK_NS1G_6thread17LinearCombinationISJ_Li1EffLNS1L_9ScaleType4KindE0ELNS_15FloatRoundStyleE2ESJ_EENS1_15EpilogueDefaultEEEEEvvEEEEvNT_6ParamsE)
        /*0020*/ 	.word	0x00000000
.L_19:


//--------------------- .nv.compat                --------------------------
	.section	.nv.compat,"",@"SHT_CUDA_COMPAT_INFO"
	.align	4
        /*0000*/ 	.byte	0x02, 0x09, 0x01, 0x00, 0x02, 0x02, 0x04, 0x00, 0x02, 0x05, 0x05, 0x00, 0x03, 0x07, 0x01, 0x01
        /*0010*/ 	.byte	0x02, 0x03, 0x01, 0x00, 0x02, 0x06, 0x01, 0x00, 0x04, 0x0b, 0x08, 0x00, 0x00, 0x00, 0x00, 0x00
        /*0020*/ 	.byte	0x00, 0x00, 0x00, 0x00


//--------------------- .nv.info._ZN7cutlass13device_kernelINS_4gemm6kernel13GemmUniversalIN4cute5tupleIJiiiiEEENS1_10collective13CollectiveMmaINS1_34MainloopSm90TmaGmmaWarpSpecializedILi4ENS5_IJNS4_1CILi2EEENSA_ILi1EEESC_EEENS1_32KernelTmaWarpSpecializedPingpongEEENS5_IJNSA_ILi64EEENSA_ILi256EEESG_EEENS_10bfloat16_tENS5_IJlSC_lEEESJ_SK_NS4_8TiledMMAINS4_8MMA_AtomIJNS4_4SM904GMMA28MMA_64x256x16_F32BF16BF16_SSILNSO_5MajorE0ELSQ_0ELNSO_7ScaleInE1ELSR_1EEEEEENS4_6LayoutINS5_IJSC_SC_SC_EEENS5_IJNSA_ILi0EEESW_SW_EEEEENS5_IJNS4_10UnderscoreESZ_SZ_EEEEENS4_13SM90_TMA_LOADENS4_14ComposedLayoutINS4_7SwizzleILi3ELi4ELi3EEENS4_18smem_ptr_flag_bitsILi16EEENSU_INS5_IJNSA_ILi8EEESG_EEENS5_IJSG_SC_EEEEEEEvNS4_8identityENS4_23SM90_TMA_LOAD_MULTICASTES1C_vS1D_EENS_8epilogue10collective6detail29Sm90TmaWarpSpecializedAdapterINS1H_15DefaultEpilogueISJ_SK_SK_NS1G_6thread17LinearCombinationISJ_Li1EffLNS1L_9ScaleType4KindE0ELNS_15FloatRoundStyleE2ESJ_EENS1_15EpilogueDefaultEEEEEvvEEEEvNT_6ParamsE --------------------------
	.section	.nv.info._ZN7cutlass13device_kernelINS_4gemm6kernel13GemmUniversalIN4cute5tupleIJiiiiEEENS1_10collective13CollectiveMmaINS1_34MainloopSm90TmaGmmaWarpSpecializedILi4ENS5_IJNS4_1CILi2EEENSA_ILi1EEESC_EEENS1_32KernelTmaWarpSpecializedPingpongEEENS5_IJNSA_ILi64EEENSA_ILi256EEESG_EEENS_10bfloat16_tENS5_IJlSC_lEEESJ_SK_NS4_8TiledMMAINS4_8MMA_AtomIJNS4_4SM904GMMA28MMA_64x256x16_F32BF16BF16_SSILNSO_5MajorE0ELSQ_0ELNSO_7ScaleInE1ELSR_1EEEEEENS4_6LayoutINS5_IJSC_SC_SC_EEENS5_IJNSA_ILi0EEESW_SW_EEEEENS5_IJNS4_10UnderscoreESZ_SZ_EEEEENS4_13SM90_TMA_LOADENS4_14ComposedLayoutINS4_7SwizzleILi3ELi4ELi3EEENS4_18smem_ptr_flag_bitsILi16EEENSU_INS5_IJNSA_ILi8EEESG_EEENS5_IJSG_SC_EEEEEEEvNS4_8identityENS4_23SM90_TMA_LOAD_MULTICASTES1C_vS1D_EENS_8epilogue10collective6detail29Sm90TmaWarpSpecializedAdapterINS1H_15DefaultEpilogueISJ_SK_SK_NS1G_6thread17LinearCombinationISJ_Li1EffLNS1L_9ScaleType4KindE0ELNS_15FloatRoundStyleE2ESJ_EENS1_15EpilogueDefaultEEEEEvvEEEEvNT_6ParamsE,"",@"SHT_CUDA_INFO"
	.sectionflags	@""
	.align	4


	//----- nvinfo : EIATTR_CUDA_API_VERSION
	.align		4
        /*0000*/ 	.byte	0x04, 0x37
        /*0002*/ 	.short	(.L_21 - .L_20)
.L_20:
        /*0004*/ 	.word	0x00000082


	//----- nvinfo : EIATTR_KPARAM_INFO
	.align		4
.L_21:
        /*0008*/ 	.byte	0x04, 0x17
        /*000a*/ 	.short	(.L_23 - .L_22)
.L_22:
        /*000c*/ 	.word	0x00000000
        /*0010*/ 	.short	0x0000
        /*0012*/ 	.short	0x0070
        /*0014*/ 	.byte	0x00, 0xf0, 0x01, 0x10


	//----- nvinfo : EIATTR_SPARSE_MMA_MASK
	.align		4
.L_23:
        /*0018*/ 	.byte	0x03, 0x50
        /*001a*/ 	.short	0x0000


	//----- nvinfo : EIATTR_MAXREG_COUNT
	.align		4
        /*001c*/ 	.byte	0x03, 0x1b
        /*001e*/ 	.short	0x00a8


	//----- nvinfo : EIATTR_NUM_BARRIERS
	.align		4
        /*0020*/ 	.byte	0x02, 0x4c
        /*0022*/ 	.byte	0x01
	.zero		1


	//----- nvinfo : EIATTR_EXTERNS
	.align		4
        /*0024*/ 	.byte	0x04, 0x0f
        /*0026*/ 	.short	(.L_25 - .L_24)


	//   ....[0]....
	.align		4
.L_24:
        /*0028*/ 	.word	index@(__assertfail)


	//----- nvinfo : EIATTR_MERCURY_ISA_VERSION
	.align		4
.L_25:
        /*002c*/ 	.byte	0x03, 0x5f
        /*002e*/ 	.short	0x0101


	//----- nvinfo : EIATTR_INT_WARP_WIDE_INSTR_OFFSETS
	.align		4
        /*0030*/ 	.byte	0x04, 0x31
        /*0032*/ 	.short	(.L_27 - .L_26)


	//   ....[0]....
.L_26:
        /*0034*/ 	.word	0x000005d0


	//   ....[1]....
        /*0038*/ 	.word	0x00000610


	//   ....[2]....
        /*003c*/ 	.word	0x000006a0


	//   ....[3]....
        /*0040*/ 	.word	0x000006b0


	//   ....[4]....
        /*0044*/ 	.word	0x000006d0


	//   ....[5]....
        /*0048*/ 	.word	0x000006f0


	//   ....[6]....
        /*004c*/ 	.word	0x000007e0


	//   ....[7]....
        /*0050*/ 	.word	0x00000800


	//   ....[8]....
        /*0054*/ 	.word	0x000021b0


	//----- nvinfo : EIATTR_COOP_GROUP_MASK_REGIDS
	.align		4
.L_27:
        /*0058*/ 	.byte	0x04, 0x29
        /*005a*/ 	.short	(.L_29 - .L_28)


	//   ....[0]....
.L_28:
        /*005c*/ 	.word	0xffffffff


	//   ....[1]....
        /*0060*/ 	.word	0xffffffff


	//   ....[2]....
        /*0064*/ 	.word	0xffffffff


	//   ....[3]....
        /*0068*/ 	.word	0xffffffff


	//   ....[4]....
        /*006c*/ 	.word	0xffffffff


	//   ....[5]....
        /*0070*/ 	.word	0xffffffff


	//   ....[6]....
        /*0074*/ 	.word	0xffffffff


	//----- nvinfo : EIATTR_COOP_GROUP_INSTR_OFFSETS
	.align		4
.L_29:
        /*0078*/ 	.byte	0x04, 0x28
        /*007a*/ 	.short	(.L_31 - .L_30)


	//   ....[0]....
.L_30:
        /*007c*/ 	.word	0x00000060


	//   ....[1]....
        /*0080*/ 	.word	0x00000080


	//   ....[2]....
        /*0084*/ 	.word	0x00000180


	//   ....[3]....
        /*0088*/ 	.word	0x000003b0


	//   ....[4]....
        /*008c*/ 	.word	0x00000400


	//   ....[5]....
        /*0090*/ 	.word	0x000005a0


	//   ....[6]....
        /*0094*/ 	.word	0x00000980


	//----- nvinfo : EIATTR_REG_RECONFIG
	.align		4
.L_31:
        /*0098*/ 	.byte	0x01, 0x54
	.zero		2


	//----- nvinfo : EIATTR_SYSCALL_OFFSETS
	.align		4
        /*009c*/ 	.byte	0x04, 0x46
        /*009e*/ 	.short	(.L_33 - .L_32)


	//   ....[0]....
.L_32:
        /*00a0*/ 	.word	0x000018e0


	//----- nvinfo : EIATTR_MBARRIER_INSTR_OFFSETS
	.align		4
.L_33:
        /*00a4*/ 	.byte	0x04, 0x39
        /*00a6*/ 	.short	(.L_35 - .L_34)


	//   ....[0]....
.L_34:
        /*00a8*/ 	.word	0x00000300
        /*00ac*/ 	.word	0x000000ff
        /*00b0*/ 	.word	0x00000000
        /*00b4*/ 	.short	0x0100
        /*00b6*/ 	.byte	0x07
	.zero		1


	//   ....[1]....
        /*00b8*/ 	.word	0x00000310
        /*00bc*/ 	.word	0x000000ff
        /*00c0*/ 	.word	0x00000020
        /*00c4*/ 	.short	0x0100
        /*00c6*/ 	.byte	0x07
	.zero		1


	//   ....[2]....
        /*00c8*/ 	.word	0x00000320
        /*00cc*/ 	.word	0x000000ff
        /*00d0*/ 	.word	0x00000008
        /*00d4*/ 	.short	0x0100
        /*00d6*/ 	.byte	0x07
	.zero		1


	//   ....[3]....
        /*00d8*/ 	.word	0x00000330
        /*00dc*/ 	.word	0x000000ff
        /*00e0*/ 	.word	0x00000028
        /*00e4*/ 	.short	0x0100
        /*00e6*/ 	.byte	0x07
	.zero		1


	//   ....[4]....
        /*00e8*/ 	.word	0x00000340
        /*00ec*/ 	.word	0x000000ff
        /*00f0*/ 	.word	0x00000010
        /*00f4*/ 	.short	0x0100
        /*00f6*/ 	.byte	0x07
	.zero		1


	//   ....[5]....
        /*00f8*/ 	.word	0x00000350
        /*00fc*/ 	.word	0x000000ff
        /*0100*/ 	.word	0x00000030
        /*0104*/ 	.short	0x0100
        /*0106*/ 	.byte	0x07
	.zero		1


	//   ....[6]....
        /*0108*/ 	.word	0x00000360
        /*010c*/ 	.word	0x000000ff
        /*0110*/ 	.word	0x00000018
        /*0114*/ 	.short	0x0100
        /*0116*/ 	.byte	0x07
	.zero		1


	//   ....[7]....
        /*0118*/ 	.word	0x00000370
        /*011c*/ 	.word	0x000000ff
        /*0120*/ 	.word	0x00000038
        /*0124*/ 	.short	0x0100
        /*0126*/ 	.byte	0x07
	.zero		1


	//   ....[8]....
        /*0128*/ 	.word	0x00000840
        /*012c*/ 	.word	0x000000ff
        /*0130*/ 	.word	0x00000070
        /*0134*/ 	.short	0x0100
        /*0136*/ 	.byte	0x0c
	.zero		1


	//   ....[9]....
        /*0138*/ 	.word	0x000008a0
        /*013c*/ 	.word	0x000000ff
        /*0140*/ 	.word	0x00000078
        /*0144*/ 	.short	0x0100
        /*0146*/ 	.byte	0x0c
	.zero		1


	//   ....[10]....
        /*0148*/ 	.word	0x000008d0
        /*014c*/ 	.word	0x000000ff
        /*0150*/ 	.word	0x00000050
        /*0154*/ 	.short	0x0100
        /*0156*/ 	.byte	0x0d
	.zero		1


	//   ....[11]....
        /*0158*/ 	.word	0x00000910
        /*015c*/ 	.word	0x000000ff
        /*0160*/ 	.word	0x00000058
        /*0164*/ 	.short	0x0100
        /*0166*/ 	.byte	0x0d
	.zero		1


	//   ....[12]....
        /*0168*/ 	.word	0x00000920
        /*016c*/ 	.word	0x000000ff
        /*0170*/ 	.word	0x00000060
        /*0174*/ 	.short	0x0100
        /*0176*/ 	.byte	0x0d
	.zero		1


	//   ....[13]....
        /*0178*/ 	.word	0x00000930
        /*017c*/ 	.word	0x000000ff
        /*0180*/ 	.word	0x00000068
        /*0184*/ 	.short	0x0100
        /*0186*/ 	.byte	0x0d
	.zero		1


	//   ....[14]....
        /*0188*/ 	.word	0x000017c0
        /*018c*/ 	.word	0x0000009d
        /*0190*/ 	.word	0x00000000
        /*0194*/ 	.short	0x010a
        /*0196*/ 	.byte	0x2e
	.zero		1


	//   ....[15]....
        /*0198*/ 	.word	0x00001970
        /*019c*/ 	.word	0x00000003
        /*01a0*/ 	.word	0x00000000
        /*01a4*/ 	.short	0x010a
        /*01a6*/ 	.byte	0x3f
	.zero		1


	//   ....[16]....
        /*01a8*/ 	.word	0x000019d0
        /*01ac*/ 	.word	0x00000003
        /*01b0*/ 	.word	0x00000000
        /*01b4*/ 	.short	0x010a
        /*01b6*/ 	.byte	0x3f
	.zero		1


	//   ....[17]....
        /*01b8*/ 	.word	0x00001d60
        /*01bc*/ 	.word	0x000000ff
        /*01c0*/ 	.word	0x00000000
        /*01c4*/ 	.short	0x010a
        /*01c6*/ 	.byte	0x04
	.zero		1


	//   ....[18]....
        /*01c8*/ 	.word	0x00001da0
        /*01cc*/ 	.word	0x000000ff
        /*01d0*/ 	.word	0x00000000
        /*01d4*/ 	.short	0x010a
        /*01d6*/ 	.byte	0x04
	.zero		1


	//   ....[19]....
        /*01d8*/ 	.word	0x00002040
        /*01dc*/ 	.word	0x00000004
        /*01e0*/ 	.word	0x00000000
        /*01e4*/ 	.short	0x0101
        /*01e6*/ 	.byte	0x3f
	.zero		1


	//   ....[20]....
        /*01e8*/ 	.word	0x00002140
        /*01ec*/ 	.word	0x0000009e
        /*01f0*/ 	.word	0x00000000
        /*01f4*/ 	.short	0x0101
        /*01f6*/ 	.byte	0x2f
	.zero		1


	//   ....[21]....
        /*01f8*/ 	.word	0x00002230
        /*01fc*/ 	.word	0x00000000
        /*0200*/ 	.word	0x00000000
        /*0204*/ 	.short	0x0101
        /*0206*/ 	.byte	0x3f
	.zero		1


	//   ....[22]....
        /*0208*/ 	.word	0x000022f0
        /*020c*/ 	.word	0x0000009d
        /*0210*/ 	.word	0x00000010
        /*0214*/ 	.short	0x010a
        /*0216*/ 	.byte	0x2e
	.zero		1


	//   ....[23]....
        /*0218*/ 	.word	0x0000a0a0
        /*021c*/ 	.word	0x000000a0
        /*0220*/ 	.word	0x00000000
        /*0224*/ 	.short	0x0101
        /*0226*/ 	.byte	0x2f
	.zero		1


	//   ....[24]....
        /*0228*/ 	.word	0x0000aad0
        /*022c*/ 	.word	0x0000000c
        /*0230*/ 	.word	0x00000020
        /*0234*/ 	.short	0x010a
        /*0236*/ 	.byte	0x3f
	.zero		1


	//   ....[25]....
        /*0238*/ 	.word	0x0000ae90
        /*023c*/ 	.word	0x00000003
        /*0240*/ 	.word	0x00000078
        /*0244*/ 	.short	0x0101
        /*0246*/ 	.byte	0x3f
	.zero		1


	//   ....[26]....
        /*0248*/ 	.word	0x0000b600
        /*024c*/ 	.word	0x00000007
        /*0250*/ 	.word	0x00000000
        /*0254*/ 	.short	0x010a
        /*0256*/ 	.byte	0x3f
	.zero		1


	//   ....[27]....
        /*0258*/ 	.word	0x0000b680
        /*025c*/ 	.word	0x00000009
        /*0260*/ 	.word	0x00000000
        /*0264*/ 	.short	0x010a
        /*0266*/ 	.byte	0x3f
	.zero		1


	//   ....[28]....
        /*0268*/ 	.word	0x0000b710
        /*026c*/ 	.word	0x00000006
        /*0270*/ 	.word	0x00000000
        /*0274*/ 	.short	0x010a
        /*0276*/ 	.byte	0x3f
	.zero		1


	//   ....[29]....
        /*0278*/ 	.word	0x0000b7a0
        /*027c*/ 	.word	0x00000003
        /*0280*/ 	.word	0x00000000
        /*0284*/ 	.short	0x010a
        /*0286*/ 	.byte	0x3f
	.zero		1


	//   ....[30]....
        /*0288*/ 	.word	0x0000b800
        /*028c*/ 	.word	0x0000009f
        /*0290*/ 	.word	0x00000000
        /*0294*/ 	.short	0x010a
        /*0296*/ 	.byte	0x3f
	.zero		1


	//   ....[31]....
        /*0298*/ 	.word	0x0000b850
        /*029c*/ 	.word	0x00000003
        /*02a0*/ 	.word	0x00000000
        /*02a4*/ 	.short	0x010a
        /*02a6*/ 	.byte	0x3f
	.zero		1


	//   ....[32]....
        /*02a8*/ 	.word	0x0000b8b0
        /*02ac*/ 	.word	0x00000005
        /*02b0*/ 	.word	0x00000000
        /*02b4*/ 	.short	0x010a
        /*02b6*/ 	.byte	0x3f
	.zero		1


	//   ....[33]....
        /*02b8*/ 	.word	0x0000b900
        /*02bc*/ 	.word	0x0000009f
        /*02c0*/ 	.word	0x00000010
        /*02c4*/ 	.short	0x010a
        /*02c6*/ 	.byte	0x3f
	.zero		1


	//   ....[34]....
        /*02c8*/ 	.word	0x0000b9d0
        /*02cc*/ 	.word	0x0000000c
        /*02d0*/ 	.word	0x00000020
        /*02d4*/ 	.short	0x010a
        /*02d6*/ 	.byte	0x3f
	.zero		1


	//   ....[35]....
        /*02d8*/ 	.word	0x0000baa0
        /*02dc*/ 	.word	0x00000007
        /*02e0*/ 	.word	0x00000000
        /*02e4*/ 	.short	0x010a
        /*02e6*/ 	.byte	0x3f
	.zero		1


	//   ....[36]....
        /*02e8*/ 	.word	0x0000baf0
        /*02ec*/ 	.word	0x00000009
        /*02f0*/ 	.word	0x00000000
        /*02f4*/ 	.short	0x010a
        /*02f6*/ 	.byte	0x3f
	.zero		1


	//   ....[37]....
        /*02f8*/ 	.word	0x0000bb40
        /*02fc*/ 	.word	0x00000006
        /*0300*/ 	.word	0x00000000
        /*0304*/ 	.short	0x010a
        /*0306*/ 	.byte	0x3f
	.zero		1


	//----- nvinfo : EIATTR_NUM_MBARRIERS
	.align		4
.L_35:
        /*0308*/ 	.byte	0x03, 0x38
        /*030a*/ 	.short	0x000e


	//----- nvinfo : EIATTR_EXIT_INSTR_OFFSETS
	.align		4
        /*030c*/ 	.byte	0x04, 0x1c
        /*030e*/ 	.short	(.L_37 - .L_36)


	//   ....[0]....
.L_36:
        /*0310*/ 	.word	0x00001490


	//   ....[1]....
        /*0314*/ 	.word	0x000014f0


	//   ....[2]....
        /*0318*/ 	.word	0x0000a7b0


	//   ....[3]....
        /*031c*/ 	.word	0x0000a7e0


	//   ....[4]....
        /*0320*/ 	.word	0x0000b7f0


	//----- nvinfo : EIATTR_MAX_THREADS
	.align		4
.L_37:
        /*0324*/ 	.byte	0x04, 0x05
        /*0326*/ 	.short	(.L_39 - .L_38)
.L_38:
        /*0328*/ 	.word	0x00000180
        /*032c*/ 	.word	0x00000001
        /*0330*/ 	.word	0x00000001


	//----- nvinfo : EIATTR_CRS_STACK_SIZE
	.align		4
.L_39:
        /*0334*/ 	.byte	0x04, 0x1e
        /*0336*/ 	.short	(.L_41 - .L_40)
.L_40:
        /*0338*/ 	.word	0x00000000


	//----- nvinfo : EIATTR_CBANK_PARAM_SIZE
	.align		4
.L_41:
        /*033c*/ 	.byte	0x03, 0x19
        /*033e*/ 	.short	0x0470


	//----- nvinfo : EIATTR_PARAM_CBANK
	.align		4
        /*0340*/ 	.byte	0x04, 0x0a
        /*0342*/ 	.short	(.L_43 - .L_42)
	.align		4
.L_42:
        /*0344*/ 	.word	index@(.nv.constant0._ZN7cutlass13device_kernelINS_4gemm6kernel13GemmUniversalIN4cute5tupleIJiiiiEEENS1_10collective13CollectiveMmaINS1_34MainloopSm90TmaGmmaWarpSpecializedILi4ENS5_IJNS4_1CILi2EEENSA_ILi1EEESC_EEENS1_32KernelTmaWarpSpecializedPingpongEEENS5_IJNSA_ILi64EEENSA_ILi256EEESG_EEENS_10bfloat16_tENS5_IJlSC_lEEESJ_SK_NS4_8TiledMMAINS4_8MMA_AtomIJNS4_4SM904GMMA28MMA_64x256x16_F32BF16BF16_SSILNSO_5MajorE0ELSQ_0ELNSO_7ScaleInE1ELSR_1EEEEEENS4_6LayoutINS5_IJSC_SC_SC_EEENS5_IJNSA_ILi0EEESW_SW_EEEEENS5_IJNS4_10UnderscoreESZ_SZ_EEEEENS4_13SM90_TMA_LOADENS4_14ComposedLayoutINS4_7SwizzleILi3ELi4ELi3EEENS4_18smem_ptr_flag_bitsILi16EEENSU_INS5_IJNSA_ILi8EEESG_EEENS5_IJSG_SC_EEEEEEEvNS4_8identityENS4_23SM90_TMA_LOAD_MULTICASTES1C_vS1D_EENS_8epilogue10collective6detail29Sm90TmaWarpSpecializedAdapterINS1H_15DefaultEpilogueISJ_SK_SK_NS1G_6thread17LinearCombinationISJ_Li1EffLNS1L_9ScaleType4KindE0ELNS_15FloatRoundStyleE2ESJ_EENS1_15EpilogueDefaultEEEEEvvEEEEvNT_6ParamsE)
        /*0348*/ 	.short	0x0210
        /*034a*/ 	.short	0x0470


	//----- nvinfo : EIATTR_SW_WAR
	.align		4
.L_43:
        /*034c*/ 	.byte	0x04, 0x36
        /*034e*/ 	.short	(.L_45 - .L_44)
.L_44:
        /*0350*/ 	.word	0x00000008
.L_45:


//--------------------- .nv.callgraph             --------------------------
	.section	.nv.callgraph,"",@"SHT_CUDA_CALLGRAPH"
	.align	4
	.sectionentsize	8
	.align		4
        /*0000*/ 	.word	0x00000000
	.align		4
        /*0004*/ 	.word	0xffffffff
	.align		4
        /*0008*/ 	.word	index@(_ZN7cutlass13device_kernelINS_4gemm6kernel13GemmUniversalIN4cute5tupleIJiiiiEEENS1_10collective13CollectiveMmaINS1_34MainloopSm90TmaGmmaWarpSpecializedILi4ENS5_IJNS4_1CILi2EEENSA_ILi1EEESC_EEENS1_32KernelTmaWarpSpecializedPingpongEEENS5_IJNSA_ILi64EEENSA_ILi256EEESG_EEENS_10bfloat16_tENS5_IJlSC_lEEESJ_SK_NS4_8TiledMMAINS4_8MMA_AtomIJNS4_4SM904GMMA28MMA_64x256x16_F32BF16BF16_SSILNSO_5MajorE0ELSQ_0ELNSO_7ScaleInE1ELSR_1EEEEEENS4_6LayoutINS5_IJSC_SC_SC_EEENS5_IJNSA_ILi0EEESW_SW_EEEEENS5_IJNS4_10UnderscoreESZ_SZ_EEEEENS4_13SM90_TMA_LOADENS4_14ComposedLayoutINS4_7SwizzleILi3ELi4ELi3EEENS4_18smem_ptr_flag_bitsILi16EEENSU_INS5_IJNSA_ILi8EEESG_EEENS5_IJSG_SC_EEEEEEEvNS4_8identityENS4_23SM90_TMA_LOAD_MULTICASTES1C_vS1D_EENS_8epilogue10collective6detail29Sm90TmaWarpSpecializedAdapterINS1H_15DefaultEpilogueISJ_SK_SK_NS1G_6thread17LinearCombinationISJ_Li1EffLNS1L_9ScaleType4KindE0ELNS_15FloatRoundStyleE2ESJ_EENS1_15EpilogueDefaultEEEEEvvEEEEvNT_6ParamsE)
	.align		4
        /*000c*/ 	.word	index@(__assertfail)
	.align		4
        /*0010*/ 	.word	0x00000000
	.align		4
        /*0014*/ 	.word	0xfffffffe
	.align		4
        /*0018*/ 	.word	0x00000000
	.align		4
        /*001c*/ 	.word	0xfffffffd
	.align		4
        /*0020*/ 	.word	0x00000000
	.align		4
        /*0024*/ 	.word	0xfffffffc


//--------------------- .nv.constant4             --------------------------
	.section	.nv.constant4,"a",@progbits
	.align	8
	.align		8
.nv.constant4:
        /*0000*/ 	.dword	__assertfail
	.align		8
        /*0008*/ 	.dword	__unnamed_1
	.align		8
        /*0010*/ 	.dword	_ZN39_INTERNAL_f9e3f81a_4_k_cu_df254c63_37404cuda3std3__45__cpo5beginE
	.align		8
        /*0018*/ 	.dword	_ZN39_INTERNAL_f9e3f81a_4_k_cu_df254c63_37404cuda3std3__45__cpo3endE
	.align		8
        /*0020*/ 	.dword	_ZN39_INTERNAL_f9e3f81a_4_k_cu_df254c63_37404cuda3std3__45__cpo6cbeginE
	.align		8
        /*0028*/ 	.dword	_ZN39_INTERNAL_f9e3f81a_4_k_cu_df254c63_37404cuda3std3__45__cpo4cendE
	.align		8
        /*0030*/ 	.dword	_ZN39_INTERNAL_f9e3f81a_4_k_cu_df254c63_37404cuda3std3__441_GLOBAL__N__f9e3f81a_4_k_cu_df254c63_37406ignoreE
	.align		8
        /*0038*/ 	.dword	_ZN39_INTERNAL_f9e3f81a_4_k_cu_df254c63_37404cuda3std3__419piecewise_constructE
	.align		8
        /*0040*/ 	.dword	_ZN39_INTERNAL_f9e3f81a_4_k_cu_df254c63_37404cuda3std3__48in_placeE
	.align		8
        /*0048*/ 	.dword	_ZN39_INTERNAL_f9e3f81a_4_k_cu_df254c63_37404cuda3std6ranges3__45__cpo4swapE
	.align		8
        /*0050*/ 	.dword	_ZN39_INTERNAL_f9e3f81a_4_k_cu_df254c63_37404cuda3std6ranges3__45__cpo9iter_moveE
	.align		8
        /*0058*/ 	.dword	_ZN39_INTERNAL_f9e3f81a_4_k_cu_df254c63_37404cute7productE
	.align		8
        /*0060*/ 	.dword	_ZN39_INTERNAL_f9e3f81a_4_k_cu_df254c63_37404cute1_E
	.align		8
        /*0068*/ 	.dword	$str$22
	.align		8
        /*0070*/ 	.dword	$str$23


//--------------------- .text._ZN7cutlass13device_kernelINS_4gemm6kernel13GemmUniversalIN4cute5tupleIJiiiiEEENS1_10collective13CollectiveMmaINS1_34MainloopSm90TmaGmmaWarpSpecializedILi4ENS5_IJNS4_1CILi2EEENSA_ILi1EEESC_EEENS1_32KernelTmaWarpSpecializedPingpongEEENS5_IJNSA_ILi64EEENSA_ILi256EEESG_EEENS_10bfloat16_tENS5_IJlSC_lEEESJ_SK_NS4_8TiledMMAINS4_8MMA_AtomIJNS4_4SM904GMMA28MMA_64x256x16_F32BF16BF16_SSILNSO_5MajorE0ELSQ_0ELNSO_7ScaleInE1ELSR_1EEEEEENS4_6LayoutINS5_IJSC_SC_SC_EEENS5_IJNSA_ILi0EEESW_SW_EEEEENS5_IJNS4_10UnderscoreESZ_SZ_EEEEENS4_13SM90_TMA_LOADENS4_14ComposedLayoutINS4_7SwizzleILi3ELi4ELi3EEENS4_18smem_ptr_flag_bitsILi16EEENSU_INS5_IJNSA_ILi8EEESG_EEENS5_IJSG_SC_EEEEEEEvNS4_8identityENS4_23SM90_TMA_LOAD_MULTICASTES1C_vS1D_EENS_8epilogue10collective6detail29Sm90TmaWarpSpecializedAdapterINS1H_15DefaultEpilogueISJ_SK_SK_NS1G_6thread17LinearCombinationISJ_Li1EffLNS1L_9ScaleType4KindE0ELNS_15FloatRoundStyleE2ESJ_EENS1_15EpilogueDefaultEEEEEvvEEEEvNT_6ParamsE --------------------------
	.section	.text._ZN7cutlass13device_kernelINS_4gemm6kernel13GemmUniversalIN4cute5tupleIJiiiiEEENS1_10collective13CollectiveMmaINS1_34MainloopSm90TmaGmmaWarpSpecializedILi4ENS5_IJNS4_1CILi2EEENSA_ILi1EEESC_EEENS1_32KernelTmaWarpSpecializedPingpongEEENS5_IJNSA_ILi64EEENSA_ILi256EEESG_EEENS_10bfloat16_tENS5_IJlSC_lEEESJ_SK_NS4_8TiledMMAINS4_8MMA_AtomIJNS4_4SM904GMMA28MMA_64x256x16_F32BF16BF16_SSILNSO_5MajorE0ELSQ_0ELNSO_7ScaleInE1ELSR_1EEEEEENS4_6LayoutINS5_IJSC_SC_SC_EEENS5_IJNSA_ILi0EEESW_SW_EEEEENS5_IJNS4_10UnderscoreESZ_SZ_EEEEENS4_13SM90_TMA_LOADENS4_14ComposedLayoutINS4_7SwizzleILi3ELi4ELi3EEENS4_18smem_ptr_flag_bitsILi16EEENSU_INS5_IJNSA_ILi8EEESG_EEENS5_IJSG_SC_EEEEEEEvNS4_8identityENS4_23SM90_TMA_LOAD_MULTICASTES1C_vS1D_EENS_8epilogue10collective6detail29Sm90TmaWarpSpecializedAdapterINS1H_15DefaultEpilogueISJ_SK_SK_NS1G_6thread17LinearCombinationISJ_Li1EffLNS1L_9ScaleType4KindE0ELNS_15FloatRoundStyleE2ESJ_EENS1_15EpilogueDefaultEEEEEvvEEEEvNT_6ParamsE,"ax",@progbits
	.align	128
.text._ZN7cutlass13device_kernelINS_4gemm6kernel13GemmUniversalIN4cute5tupleIJiiiiEEENS1_10collective13CollectiveMmaINS1_34MainloopSm90TmaGmmaWarpSpecializedILi4ENS5_IJNS4_1CILi2EEENSA_ILi1EEESC_EEENS1_32KernelTmaWarpSpecializedPingpongEEENS5_IJNSA_ILi64EEENSA_ILi256EEESG_EEENS_10bfloat16_tENS5_IJlSC_lEEESJ_SK_NS4_8TiledMMAINS4_8MMA_AtomIJNS4_4SM904GMMA28MMA_64x256x16_F32BF16BF16_SSILNSO_5MajorE0ELSQ_0ELNSO_7ScaleInE1ELSR_1EEEEEENS4_6LayoutINS5_IJSC_SC_SC_EEENS5_IJNSA_ILi0EEESW_SW_EEEEENS5_IJNS4_10UnderscoreESZ_SZ_EEEEENS4_13SM90_TMA_LOADENS4_14ComposedLayoutINS4_7SwizzleILi3ELi4ELi3EEENS4_18smem_ptr_flag_bitsILi16EEENSU_INS5_IJNSA_ILi8EEESG_EEENS5_IJSG_SC_EEEEEEEvNS4_8identityENS4_23SM90_TMA_LOAD_MULTICASTES1C_vS1D_EENS_8epilogue10collective6detail29Sm90TmaWarpSpecializedAdapterINS1H_15DefaultEpilogueISJ_SK_SK_NS1G_6thread17LinearCombinationISJ_Li1EffLNS1L_9ScaleType4KindE0ELNS_15FloatRoundStyleE2ESJ_EENS1_15EpilogueDefaultEEEEEvvEEEEvNT_6ParamsE:
        .type           _ZN7cutlass13device_kernelINS_4gemm6kernel13GemmUniversalIN4cute5tupleIJiiiiEEENS1_10collective13CollectiveMmaINS1_34MainloopSm90TmaGmmaWarpSpecializedILi4ENS5_IJNS4_1CILi2EEENSA_ILi1EEESC_EEENS1_32KernelTmaWarpSpecializedPingpongEEENS5_IJNSA_ILi64EEENSA_ILi256EEESG_EEENS_10bfloat16_tENS5_IJlSC_lEEESJ_SK_NS4_8TiledMMAINS4_8MMA_AtomIJNS4_4SM904GMMA28MMA_64x256x16_F32BF16BF16_SSILNSO_5MajorE0ELSQ_0ELNSO_7ScaleInE1ELSR_1EEEEEENS4_6LayoutINS5_IJSC_SC_SC_EEENS5_IJNSA_ILi0EEESW_SW_EEEEENS5_IJNS4_10UnderscoreESZ_SZ_EEEEENS4_13SM90_TMA_LOADENS4_14ComposedLayoutINS4_7SwizzleILi3ELi4ELi3EEENS4_18smem_ptr_flag_bitsILi16EEENSU_INS5_IJNSA_ILi8EEESG_EEENS5_IJSG_SC_EEEEEEEvNS4_8identityENS4_23SM90_TMA_LOAD_MULTICASTES1C_vS1D_EENS_8epilogue10collective6detail29Sm90TmaWarpSpecializedAdapterINS1H_15DefaultEpilogueISJ_SK_SK_NS1G_6thread17LinearCombinationISJ_Li1EffLNS1L_9ScaleType4KindE0ELNS_15FloatRoundStyleE2ESJ_EENS1_15EpilogueDefaultEEEEEvvEEEEvNT_6ParamsE,@function
        .size           _ZN7cutlass13device_kernelINS_4gemm6kernel13GemmUniversalIN4cute5tupleIJiiiiEEENS1_10collective13CollectiveMmaINS1_34MainloopSm90TmaGmmaWarpSpecializedILi4ENS5_IJNS4_1CILi2EEENSA_ILi1EEESC_EEENS1_32KernelTmaWarpSpecializedPingpongEEENS5_IJNSA_ILi64EEENSA_ILi256EEESG_EEENS_10bfloat16_tENS5_IJlSC_lEEESJ_SK_NS4_8TiledMMAINS4_8MMA_AtomIJNS4_4SM904GMMA28MMA_64x256x16_F32BF16BF16_SSILNSO_5MajorE0ELSQ_0ELNSO_7ScaleInE1ELSR_1EEEEEENS4_6LayoutINS5_IJSC_SC_SC_EEENS5_IJNSA_ILi0EEESW_SW_EEEEENS5_IJNS4_10UnderscoreESZ_SZ_EEEEENS4_13SM90_TMA_LOADENS4_14ComposedLayoutINS4_7SwizzleILi3ELi4ELi3EEENS4_18smem_ptr_flag_bitsILi16EEENSU_INS5_IJNSA_ILi8EEESG_EEENS5_IJSG_SC_EEEEEEEvNS4_8identityENS4_23SM90_TMA_LOAD_MULTICASTES1C_vS1D_EENS_8epilogue10collective6detail29Sm90TmaWarpSpecializedAdapterINS1H_15DefaultEpilogueISJ_SK_SK_NS1G_6thread17LinearCombinationISJ_Li1EffLNS1L_9ScaleType4KindE0ELNS_15FloatRoundStyleE2ESJ_EENS1_15EpilogueDefaultEEEEEvvEEEEvNT_6ParamsE,(.L_x_328 - _ZN7cutlass13device_kernelINS_4gemm6kernel13GemmUniversalIN4cute5tupleIJiiiiEEENS1_10collective13CollectiveMmaINS1_34MainloopSm90TmaGmmaWarpSpecializedILi4ENS5_IJNS4_1CILi2EEENSA_ILi1EEESC_EEENS1_32KernelTmaWarpSpecializedPingpongEEENS5_IJNSA_ILi64EEENSA_ILi256EEESG_EEENS_10bfloat16_tENS5_IJlSC_lEEESJ_SK_NS4_8TiledMMAINS4_8MMA_AtomIJNS4_4SM904GMMA28MMA_64x256x16_F32BF16BF16_SSILNSO_5MajorE0ELSQ_0ELNSO_7ScaleInE1ELSR_1EEEEEENS4_6LayoutINS5_IJSC_SC_SC_EEENS5_IJNSA_ILi0EEESW_SW_EEEEENS5_IJNS4_10UnderscoreESZ_SZ_EEEEENS4_13SM90_TMA_LOADENS4_14ComposedLayoutINS4_7SwizzleILi3ELi4ELi3EEENS4_18smem_ptr_flag_bitsILi16EEENSU_INS5_IJNSA_ILi8EEESG_EEENS5_IJSG_SC_EEEEEEEvNS4_8identityENS4_23SM90_TMA_LOAD_MULTICASTES1C_vS1D_EENS_8epilogue10collective6detail29Sm90TmaWarpSpecializedAdapterINS1H_15DefaultEpilogueISJ_SK_SK_NS1G_6thread17LinearCombinationISJ_Li1EffLNS1L_9ScaleType4KindE0ELNS_15FloatRoundStyleE2ESJ_EENS1_15EpilogueDefaultEEEEEvvEEEEvNT_6ParamsE)
        .other          _ZN7cutlass13device_kernelINS_4gemm6kernel13GemmUniversalIN4cute5tupleIJiiiiEEENS1_10collective13CollectiveMmaINS1_34MainloopSm90TmaGmmaWarpSpecializedILi4ENS5_IJNS4_1CILi2EEENSA_ILi1EEESC_EEENS1_32KernelTmaWarpSpecializedPingpongEEENS5_IJNSA_ILi64EEENSA_ILi256EEESG_EEENS_10bfloat16_tENS5_IJlSC_lEEESJ_SK_NS4_8TiledMMAINS4_8MMA_AtomIJNS4_4SM904GMMA28MMA_64x256x16_F32BF16BF16_SSILNSO_5MajorE0ELSQ_0ELNSO_7ScaleInE1ELSR_1EEEEEENS4_6LayoutINS5_IJSC_SC_SC_EEENS5_IJNSA_ILi0EEESW_SW_EEEEENS5_IJNS4_10UnderscoreESZ_SZ_EEEEENS4_13SM90_TMA_LOADENS4_14ComposedLayoutINS4_7SwizzleILi3ELi4ELi3EEENS4_18smem_ptr_flag_bitsILi16EEENSU_INS5_IJNSA_ILi8EEESG_EEENS5_IJSG_SC_EEEEEEEvNS4_8identityENS4_23SM90_TMA_LOAD_MULTICASTES1C_vS1D_EENS_8epilogue10collective6detail29Sm90TmaWarpSpecializedAdapterINS1H_15DefaultEpilogueISJ_SK_SK_NS1G_6thread17LinearCombinationISJ_Li1EffLNS1L_9ScaleType4KindE0ELNS_15FloatRoundStyleE2ESJ_EENS1_15EpilogueDefaultEEEEEvvEEEEvNT_6ParamsE,@"STO_CUDA_ENTRY STV_DEFAULT"
_ZN7cutlass13device_kernelINS_4gemm6kernel13GemmUniversalIN4cute5tupleIJiiiiEEENS1_10collective13CollectiveMmaINS1_34MainloopSm90TmaGmmaWarpSpecializedILi4ENS5_IJNS4_1CILi2EEENSA_ILi1EEESC_EEENS1_32KernelTmaWarpSpecializedPingpongEEENS5_IJNSA_ILi64EEENSA_ILi256EEESG_EEENS_10bfloat16_tENS5_IJlSC_lEEESJ_SK_NS4_8TiledMMAINS4_8MMA_AtomIJNS4_4SM904GMMA28MMA_64x256x16_F32BF16BF16_SSILNSO_5MajorE0ELSQ_0ELNSO_7ScaleInE1ELSR_1EEEEEENS4_6LayoutINS5_IJSC_SC_SC_EEENS5_IJNSA_ILi0EEESW_SW_EEEEENS5_IJNS4_10UnderscoreESZ_SZ_EEEEENS4_13SM90_TMA_LOADENS4_14ComposedLayoutINS4_7SwizzleILi3ELi4ELi3EEENS4_18smem_ptr_flag_bitsILi16EEENSU_INS5_IJNSA_ILi8EEESG_EEENS5_IJSG_SC_EEEEEEEvNS4_8identityENS4_23SM90_TMA_LOAD_MULTICASTES1C_vS1D_EENS_8epilogue10collective6detail29Sm90TmaWarpSpecializedAdapterINS1H_15DefaultEpilogueISJ_SK_SK_NS1G_6thread17LinearCombinationISJ_Li1EffLNS1L_9ScaleType4KindE0ELNS_15FloatRoundStyleE2ESJ_EENS1_15EpilogueDefaultEEEEEvvEEEEvNT_6ParamsE:
[----:B------:R-:W0:Y:S01]  /*0000*/  LDC R1, c[0x0][0x28] ;  /* 0x00000a00ff017b82 */ /* 0x000e220000000800 */
[----:B------:R-:W1:Y:S01]  /*0010*/  S2R R3, SR_TID.X ;  /* 0x0000000000037919 */ /* 0x000e620000002100 */
[----:B------:R-:W-:Y:S01]  /*0020*/  ELECT P0, URZ, PT ;  /* 0x00000000003f782f */ /* 0x000fe20003800000 */
[----:B------:R-:W-:Y:S01]  /*0030*/  BSSY B0, `(.L_x_0) ;  /* 0x0000014000007945 */ /* 0x000fe20003800000 */
[--C-:B-1----:R-:W-:Y:S02]  /*0040*/  SHF.R.U32.HI R0, RZ, 0x5, R3.reuse ;  /* 0x00000005ff007819 */ /* 0x102fe40000011603 */
[----:B------:R-:W-:-:S03]  /*0050*/  SHF.R.U32.HI R5, RZ, 0x7, R3 ;  /* 0x00000007ff057819 */ /* 0x000fc60000011603 */
[----:B------:R-:W1:Y:S02]  /*0060*/  SHFL.IDX PT, R2, R0, RZ, 0x1f ;  /* 0x00001fff00027589 */ /* 0x000e6400000e0000 */
[----:B-1----:R-:W-:Y:S02]  /*0070*/  R2UR UR6, R2 ;  /* 0x00000000020672ca */ /* 0x002fe400000e0000 */
[----:B------:R1:W2:Y:S11]  /*0080*/  SHFL.IDX PT, R2, R5, RZ, 0x1f ;  /* 0x00001fff05027589 */ /* 0x0002b600000e0000 */
[----:B------:R-:W-:-:S02]  /*0090*/  USHF.R.S32.HI UR4, URZ, 0x1f, UR6 ;  /* 0x0000001f3f047899 */ /* 0x000fc40008011406 */
[----:B------:R-:W-:Y:S02]  /*00a0*/  ISETP.NE.OR P0, PT, RZ, UR6, !P0 ;  /* 0x00000006ff007c0c */ /* 0x000fe4000c705670 */
[----:B------:R-:W-:-:S04]  /*00b0*/  ULEA.HI UR4, UR4, UR6, URZ, 0x2 ;  /* 0x0000000604047291 */ /* 0x000fc8000f8f103f */
[----:B------:R-:W-:-:S04]  /*00c0*/  ULOP3.LUT UR4, UR4, 0xfffffffc, URZ, 0xc0, !UPT ;  /* 0xfffffffc04047892 */ /* 0x000fc8000f8ec03f */
[----:B------:R-:W-:-:S03]  /*00d0*/  UIADD3 UR6, UR6, -UR4, URZ ;  /* 0x8000000406067290 */ /* 0x000fc6000fffe03f */
[----:B012---:R-:W-:Y:S09]  /*00e0*/  @P0 BRA `(.L_x_1) ;  /* 0x0000000000200947 */ /* 0x007ff20003800000 */
[----:B------:R-:W-:Y:S02]  /*00f0*/  ULDC.64 UR4, c[0x0][0x198] ;  /* 0x0000660000047ab9 */ /* 0x000fe40000000a00 */
[----:B------:R-:W-:Y:S02]  /*0100*/  UIADD3 UR8, UP0, UR4, 0xf0, URZ ;  /* 0x000000f004087890 */ /* 0x000fe4000ff1e03f */
[----:B------:R-:W-:Y:S02]  /*0110*/  UIADD3 UR4, UP1, UR4, 0x1f0, URZ ;  /* 0x000001f004047890 */ /* 0x000fe4000ff3e03f */
[----:B------:R-:W-:Y:S02]  /*0120*/  UIADD3.X UR9, URZ, UR5, URZ, UP0, !UPT ;  /* 0x000000053f097290 */ /* 0x000fe400087fe43f */
[----:B------:R-:W-:-:S07]  /*0130*/  UIADD3.X UR5, URZ, UR5, URZ, UP1, !UPT ;  /* 0x000000053f057290 */ /* 0x000fce0008ffe43f */
[----:B------:R0:W-:Y:S02]  /*0140*/  UTMACCTL.PF [UR8] ;  /* 0x00000000080079b9 */ /* 0x0001e40008040000 */
[----:B------:R0:W-:Y:S02]  /*0150*/  UTMACCTL.PF [UR4] ;  /* 0x00000000040079b9 */ /* 0x0001e40008040000 */
[----:B0-----:R-:W-:Y:S01]  /*0160*/  NOP ;  /* 0x0000000000007918 */ /* 0x001fe20000000000 */
.L_x_1:
[----:B------:R-:W-:Y:S05]  /*0170*/  BSYNC B0 ;  /* 0x0000000000007941 */ /* 0x000fea0003800000 */
.L_x_0:
[----:B------:R-:W0:Y:S01]  /*0180*/  SHFL.IDX PT, R6, R0, RZ, 0x1f ;  /* 0x00001fff00067589 */ /* 0x000e2200000e0000 */
[----:B------:R-:W-:Y:S01]  /*0190*/  R2UR UR19, R2 ;  /* 0x00000000021372ca */ /* 0x000fe200000e0000 */
[----:B------:R-:W-:-:S04]  /*01a0*/  UISETP.NE.AND UP0, UPT, UR6, 0x3, UPT ;  /* 0x000000030600788c */ /* 0x000fc8000bf05270 */
[----:B------:R-:W-:-:S08]  /*01b0*/  UISETP.EQ.OR UP0, UPT, UR6, URZ, !UP0 ;  /* 0x0000003f0600728c */ /* 0x000fd0000c702670 */
[----:B------:R-:W-:Y:S02]  /*01c0*/  UIADD3 UR14, UR19, -0x1, URZ ;  /* 0xffffffff130e7890 */ /* 0x000fe4000fffe03f */
[----:B------:R-:W-:Y:S02]  /*01d0*/  UISETP.EQ.AND UP0, UPT, UR19, URZ, UP0 ;  /* 0x0000003f1300728c */ /* 0x000fe40008702270 */
[----:B------:R-:W-:Y:S02]  /*01e0*/  UISETP.GE.U32.AND UP1, UPT, UR14, 0x2, UPT ;  /* 0x000000020e00788c */ /* 0x000fe4000bf26070 */
[----:B------:R-:W-:Y:S01]  /*01f0*/  USEL UR41, URZ, 0x1, !UP0 ;  /* 0x000000013f297887 */ /* 0x000fe2000c000000 */
[----:B0-----:R-:W-:-:S03]  /*0200*/  ISETP.NE.AND P0, PT, R6, RZ, PT ;  /* 0x000000ff0600720c */ /* 0x001fc60003f05270 */
[----:B------:R-:W-:-:S10]  /*0210*/  USEL UR41, UR41, 0x2, UP1 ;  /* 0x0000000229297887 */ /* 0x000fd40008800000 */
[----:B------:R-:W-:Y:S05]  /*0220*/  @P0 BRA `(.L_x_2) ;  /* 0x0000000000580947 */ /* 0x000fea0003800000 */
[----:B------:R-:W0:Y:S01]  /*0230*/  S2UR UR7, SR_CgaCtaId ;  /* 0x00000000000779c3 */ /* 0x000e220000008800 */
[----:B------:R-:W-:Y:S01]  /*0240*/  UMOV UR4, 0x400 ;  /* 0x0000040000047882 */ /* 0x000fe20000000000 */
[----:B------:R-:W-:Y:S01]  /*0250*/  UMOV UR5, 0x1 ;  /* 0x0000000100057882 */ /* 0x000fe20000000000 */
[----:B------:R-:W-:Y:S01]  /*0260*/  UMOV UR8, 0x2 ;  /* 0x0000000200087882 */ /* 0x000fe20000000000 */
[----:B------:R-:W-:Y:S01]  /*0270*/  ELECT P0, URZ, PT ;  /* 0x00000000003f782f */ /* 0x000fe20003800000 */
[----:B------:R-:W-:-:S04]  /*0280*/  UIADD3 UR8, -UR8, 0x100000, URZ ;  /* 0x0010000008087890 */ /* 0x000fc8000fffe13f */
[----:B------:R-:W-:Y:S02]  /*0290*/  USHF.L.U32 UR9, UR8, 0xb, URZ ;  /* 0x0000000b08097899 */ /* 0x000fe4000800063f */
[----:B------:R-:W-:Y:S02]  /*02a0*/  USHF.L.U32 UR8, UR8, 0x1, URZ ;  /* 0x0000000108087899 */ /* 0x000fe4000800063f */
[----:B0-----:R-:W-:Y:S02]  /*02b0*/  ULEA UR7, UR7, UR4, 0x18 ;  /* 0x0000000407077291 */ /* 0x001fe4000f8ec03f */
[----:B------:R-:W-:-:S04]  /*02c0*/  UIADD3 UR4, -UR5, 0x100000, URZ ;  /* 0x0010000005047890 */ /* 0x000fc8000fffe13f */
[----:B------:R-:W-:Y:S02]  /*02d0*/  USHF.L.U32 UR5, UR4, 0xb, URZ ;  /* 0x0000000b04057899 */ /* 0x000fe4000800063f */
[----:B------:R-:W-:Y:S01]  /*02e0*/  USHF.L.U32 UR4, UR4, 0x1, URZ ;  /* 0x0000000104047899 */ /* 0x000fe2000800063f */
[----:B------:R-:W0:Y:S11]  /*02f0*/  FENCE.VIEW.ASYNC.S ;  /* 0x00000000000073c6 */ /* 0x000e360000000000 */
[----:B0-----:R0:W1:Y:S01]  /*0300*/  SYNCS.EXCH.64 URZ, [UR7], UR4 ;  /* 0x00000004073f75b2 */ /* 0x0010620008000100 */
[----:B------:R0:W2:Y:S01]  /*0310*/  SYNCS.EXCH.64 URZ, [UR7+0x20], UR8 ;  /* 0x00002008073f75b2 */ /* 0x0000a20008000100 */
[----:B------:R0:W3:Y:S01]  /*0320*/  SYNCS.EXCH.64 URZ, [UR7+0x8], UR4 ;  /* 0x00000804073f75b2 */ /* 0x0000e20008000100 */
[----:B------:R0:W4:Y:S01]  /*0330*/  SYNCS.EXCH.64 URZ, [UR7+0x28], UR8 ;  /* 0x00002808073f75b2 */ /* 0x0001220008000100 */
[----:B------:R0:W0:Y:S01]  /*0340*/  SYNCS.EXCH.64 URZ, [UR7+0x10], UR4 ;  /* 0x00001004073f75b2 */ /* 0x0000220008000100 */
[----:B------:R0:W0:Y:S01]  /*0350*/  SYNCS.EXCH.64 URZ, [UR7+0x30], UR8 ;  /* 0x00003008073f75b2 */ /* 0x0000220008000100 */
[----:B------:R0:W0:Y:S01]  /*0360*/  SYNCS.EXCH.64 URZ, [UR7+0x18], UR4 ;  /* 0x00001804073f75b2 */ /* 0x0000220008000100 */
[----:B------:R0:W0:Y:S01]  /*0370*/  SYNCS.EXCH.64 URZ, [UR7+0x38], UR8 ;  /* 0x00003808073f75b2 */ /* 0x0000220008000100 */
[----:B------:R-:W-:Y:S01]  /*0380*/  NOP ;  /* 0x0000000000007918 */ /* 0x000fe20000000000 */
.L_x_2:
[----:B------:R-:W5:Y:S01]  /*0390*/  S2UR UR15, SR_CTAID.X ;  /* 0x00000000000f79c3 */ /* 0x000f620000002500 */
[----:B------:R-:W-:Y:S01]  /*03a0*/  SHF.R.S32.HI R2, RZ, 0x1f, R3 ;  /* 0x0000001fff027819 */ /* 0x000fe20000011403 */
[----:B------:R-:W1:Y:S01]  /*03b0*/  SHFL.IDX PT, R7, R0, RZ, 0x1f ;  /* 0x00001fff00077589 */ /* 0x000e6200000e0000 */
[----:B------:R-:W-:Y:S02]  /*03c0*/  ELECT P0, URZ, PT ;  /* 0x00000000003f782f */ /* 0x000fe40003800000 */
[----:B------:R-:W-:Y:S01]  /*03d0*/  SHF.R.S32.HI R11, RZ, 0x1f, R6 ;  /* 0x0000001fff0b7819 */ /* 0x000fe20000011406 */
[----:B0-----:R-:W-:Y:S01]  /*03e0*/  ULDC UR4, c[0x0][0x150] ;  /* 0x0000540000047ab9 */ /* 0x001fe20000000800 */
[----:B------:R-:W-:Y:S01]  /*03f0*/  LEA.HI R2, R2, R3, RZ, 0x7 ;  /* 0x0000000302027211 */ /* 0x000fe200078f38ff */
[----:B------:R-:W0:Y:S01]  /*0400*/  SHFL.IDX PT, R8, R0, RZ, 0x1f ;  /* 0x00001fff00087589 */ /* 0x000e2200000e0000 */
[----:B------:R-:W2:Y:S01]  /*0410*/  S2UR UR8, SR_CTAID.Y ;  /* 0x00000000000879c3 */ /* 0x000ea20000002600 */
[----:B------:R-:W-:-:S02]  /*0420*/  ELECT P1, URZ, PT ;  /* 0x00000000003f782f */ /* 0x000fc40003820000 */
[----:B------:R-:W-:Y:S01]  /*0430*/  LOP3.LUT R2, R2, 0xffffff80, RZ, 0xc0, !PT ;  /* 0xffffff8002027812 */ /* 0x000fe200078ec0ff */
[----:B------:R-:W-:Y:S01]  /*0440*/  ULDC UR7, c[0x0][0x144] ;  /* 0x0000510000077ab9 */ /* 0x000fe20000000800 */
[----:B------:R-:W-:Y:S01]  /*0450*/  LEA.HI R11, R11, R6, RZ, 0x2 ;  /* 0x000000060b0b7211 */ /* 0x000fe200078f10ff */
[----:B------:R-:W-:Y:S01]  /*0460*/  UMOV UR18, 0x80 ;  /* 0x0000008000127882 */ /* 0x000fe20000000000 */
[----:B------:R-:W-:Y:S01]  /*0470*/  NOP ;  /* 0x0000000000007918 */ /* 0x000fe20000000000 */
[----:B------:R-:W-:Y:S01]  /*0480*/  IMAD.IADD R4, R3, 0x1, -R2 ;  /* 0x0000000103047824 */ /* 0x000fe200078e0a02 */
[----:B------:R-:W-:Y:S01]  /*0490*/  LOP3.LUT R11, R11, 0x3ffffffc, RZ, 0xc0, !PT ;  /* 0x3ffffffc0b0b7812 */ /* 0x000fe200078ec0ff */
[----:B------:R-:W-:Y:S01]  /*04a0*/  NOP ;  /* 0x0000000000007918 */ /* 0x000fe20000000000 */
[----:B------:R-:W-:Y:S01]  /*04b0*/  ULDC UR17, c[0x0][0x148] ;  /* 0x0000520000117ab9 */ /* 0x000fe20000000800 */
[----:B------:R-:W-:Y:S01]  /*04c0*/  IMAD.MOV.U32 R152, RZ, RZ, 0x1 ;  /* 0x00000001ff987424 */ /* 0x000fe200078e00ff */
[----:B------:R-:W-:Y:S01]  /*04d0*/  SHF.R.S32.HI R9, RZ, 0x1f, R4 ;  /* 0x0000001fff097819 */ /* 0x000fe20000011404 */
[----:B------:R-:W-:Y:S01]  /*04e0*/  IMAD.IADD R11, R6, 0x1, -R11 ;  /* 0x00000001060b7824 */ /* 0x000fe200078e0a0b */
[----:B------:R-:W-:-:S02]  /*04f0*/  ISETP.NE.AND P2, PT, RZ, UR19, PT ;  /* 0x00000013ff007c0c */ /* 0x000fc4000bf45270 */
[----:B-----5:R-:W-:Y:S02]  /*0500*/  I2FP.F32.U32 R10, UR15 ;  /* 0x0000000f000a7c45 */ /* 0x020fe40008201000 */
[----:B------:R-:W-:Y:S02]  /*0510*/  LEA.HI R2, R9, R4, RZ, 0x3 ;  /* 0x0000000409027211 */ /* 0x000fe400078f18ff */
[----:B-1----:R-:W-:Y:S01]  /*0520*/  ISETP.NE.OR P0, PT, R7, RZ, !P0 ;  /* 0x000000ff0700720c */ /* 0x002fe20004705670 */
[----:B------:R-:W-:Y:S01]  /*0530*/  FMUL R10, R10, UR4 ;  /* 0x000000040a0a7c20 */ /* 0x000fe20008400000 */
[--C-:B------:R-:W-:Y:S01]  /*0540*/  SHF.R.S32.HI R7, RZ, 0x3, R2.reuse ;  /* 0x00000003ff077819 */ /* 0x100fe20000011402 */
[----:B------:R-:W-:Y:S01]  /*0550*/  ULDC UR4, c[0x0][0x154] ;  /* 0x0000550000047ab9 */ /* 0x000fe20000000800 */
[----:B------:R-:W-:Y:S02]  /*0560*/  SHF.R.S32.HI R2, RZ, 0x1f, R2 ;  /* 0x0000001fff027819 */ /* 0x000fe40000011402 */
[----:B0-----:R-:W-:Y:S01]  /*0570*/  ISETP.NE.OR P1, PT, R8, RZ, !P1 ;  /* 0x000000ff0800720c */ /* 0x001fe20004f25670 */
[----:B------:R-:W0:Y:S01]  /*0580*/  F2I.U32.TRUNC.NTZ R10, R10 ;  /* 0x0000000a000a7305 */ /* 0x000e22000020f000 */
[----:B------:R-:W-:Y:S01]  /*0590*/  LEA.HI R2, R2, R7, RZ, 0x2 ;  /* 0x0000000702027211 */ /* 0x000fe200078f10ff */
[----:B------:R1:W1:Y:S01]  /*05a0*/  SHFL.IDX PT, R8, R5, RZ, 0x1f ;  /* 0x00001fff05087589 */ /* 0x00026200000e0000 */
[----:B--2---:R-:W-:-:S02]  /*05b0*/  I2FP.F32.U32 R0, UR8 ;  /* 0x0000000800007c45 */ /* 0x004fc40008201000 */
[----:B------:R-:W-:Y:S01]  /*05c0*/  LOP3.LUT R2, R2, 0xfffffffc, RZ, 0xc0, !PT ;  /* 0xfffffffc02027812 */ /* 0x000fe200078ec0ff */
[----:B------:R-:W-:Y:S02]  /*05d0*/  VOTEU.ALL UP0, P0 ;  /* 0x00000000003f7886 */ /* 0x000fe40000000000 */
[----:B------:R-:W-:Y:S02]  /*05e0*/  FMUL R6, R0, UR4 ;  /* 0x0000000400067c20 */ /* 0x000fe40008400000 */
[----:B------:R-:W-:Y:S01]  /*05f0*/  IMAD.IADD R2, R7, 0x1, -R2 ;  /* 0x0000000107027824 */ /* 0x000fe200078e0a02 */
[----:B------:R-:W2:Y:S01]  /*0600*/  @!UP0 S2UR UR11, SR_CgaCtaId ;  /* 0x00000000000b89c3 */ /* 0x000ea20000008800 */
[----:B------:R-:W-:Y:S01]  /*0610*/  VOTEU.ALL UP1, P1 ;  /* 0x00000000003f7886 */ /* 0x000fe20000820000 */
[----:B------:R-:W-:Y:S01]  /*0620*/  @!UP0 UMOV UR10, 0x400 ;  /* 0x00000400000a8882 */ /* 0x000fe20000000000 */
[----:B------:R-:W-:Y:S01]  /*0630*/  IMAD R2, R11, 0x4, R2 ;  /* 0x000000040b027824 */ /* 0x000fe200078e0202 */
[----:B0-----:R-:W-:Y:S01]  /*0640*/  R2UR UR4, R10 ;  /* 0x000000000a0472ca */ /* 0x001fe200000e0000 */
[----:B------:R-:W0:Y:S01]  /*0650*/  F2I.U32.TRUNC.NTZ R6, R6 ;  /* 0x0000000600067305 */ /* 0x000e22000020f000 */
[----:B------:R-:W-:Y:S01]  /*0660*/  @!UP1 UMOV UR13, 0x400 ;  /* 0x00000400000d9882 */ /* 0x000fe20000000000 */
[C---:B------:R-:W-:Y:S01]  /*0670*/  IMAD.SHL.U32 R153, R2.reuse, 0x4, RZ ;  /* 0x0000000402997824 */ /* 0x040fe200078e00ff */
[----:B------:R-:W-:Y:S01]  /*0680*/  LEA.HI R0, R2, R2, RZ, 0x1 ;  /* 0x0000000202007211 */ /* 0x000fe200078f08ff */
[----:B------:R-:W5:Y:S01]  /*0690*/  @!UP1 S2UR UR16, SR_CgaCtaId ;  /* 0x00000000001099c3 */ /* 0x000f620000008800 */
[----:B------:R-:W-:Y:S01]  /*06a0*/  VOTEU.ALL UP2, P1 ;  /* 0x00000000003f7886 */ /* 0x000fe20000840000 */
[----:B------:R-:W-:Y:S01]  /*06b0*/  VOTEU.ALL UP3, P1 ;  /* 0x00000000003f7886 */ /* 0x000fe20000860000 */
[----:B------:R-:W-:Y:S01]  /*06c0*/  LOP3.LUT R7, R0, 0xfffffffe, RZ, 0xc0, !PT ;  /* 0xfffffffe00077812 */ /* 0x000fe200078ec0ff */
[----:B------:R-:W-:Y:S01]  /*06d0*/  VOTEU.ALL UP4, P1 ;  /* 0x00000000003f7886 */ /* 0x000fe20000880000 */
[----:B------:R-:W-:Y:S01]  /*06e0*/  LOP3.LUT R153, R2, 0xc, R153, 0x78, !PT ;  /* 0x0000000c02997812 */ /* 0x000fe200078e7899 */
[----:B------:R-:W-:-:S02]  /*06f0*/  VOTEU.ALL UP5, P1 ;  /* 0x00000000003f7886 */ /* 0x000fc400008a0000 */
[----:B------:R-:W-:Y:S01]  /*0700*/  IMAD.IADD R7, R2, 0x1, -R7 ;  /* 0x0000000102077824 */ /* 0x000fe200078e0a07 */
[----:B------:R-:W-:Y:S01]  /*0710*/  UIADD3 UR4, -UR4, URZ, URZ ;  /* 0x0000003f04047290 */ /* 0x000fe2000fffe13f */
[----:B------:R-:W3:Y:S01]  /*0720*/  LDC R2, c[0x0][0x140] ;  /* 0x00005000ff027b82 */ /* 0x000ee20000000800 */
[----:B0-----:R-:W-:Y:S02]  /*0730*/  R2UR UR9, R6 ;  /* 0x00000000060972ca */ /* 0x001fe400000e0000 */
[----:B------:R-:W-:Y:S02]  /*0740*/  UIMAD UR7, UR7, UR4, UR15 ;  /* 0x00000004070772a4 */ /* 0x000fe4000f8e020f */
[----:B--2---:R-:W-:Y:S01]  /*0750*/  @!UP0 ULEA UR12, UR11, UR10, 0x18 ;  /* 0x0000000a0b0c8291 */ /* 0x004fe2000f8ec03f */
[----:B------:R-:W-:Y:S01]  /*0760*/  UMOV UR4, 0x20 ;  /* 0x0000002000047882 */ /* 0x000fe20000000000 */
[----:B------:R-:W-:-:S04]  /*0770*/  @!UP1 UIADD3 UR10, -UR18, 0x100000, URZ ;  /* 0x00100000120a9890 */ /* 0x000fc8000fffe13f */
[----:B------:R-:W-:Y:S02]  /*0780*/  @!UP1 USHF.L.U32 UR11, UR10, 0xb, URZ ;  /* 0x0000000b0a0b9899 */ /* 0x000fe4000800063f */
[----:B------:R-:W-:Y:S01]  /*0790*/  @!UP1 USHF.L.U32 UR10, UR10, 0x1, URZ ;  /* 0x000000010a0a9899 */ /* 0x000fe2000800063f */
[----:B------:R-:W-:Y:S01]  /*07a0*/  ISETP.NE.AND P3, PT, R7, UR7, PT ;  /* 0x0000000707007c0c */ /* 0x000fe2000bf65270 */
[----:B------:R-:W-:-:S04]  /*07b0*/  @!UP0 UIADD3 UR4, -UR4, 0x100000, URZ ;  /* 0x0010000004048890 */ /* 0x000fc8000fffe13f */
[----:B------:R-:W-:Y:S02]  /*07c0*/  @!UP0 USHF.L.U32 UR5, UR4, 0xb, URZ ;  /* 0x0000000b04058899 */ /* 0x000fe4000800063f */
[----:B------:R-:W-:Y:S01]  /*07d0*/  @!UP0 USHF.L.U32 UR4, UR4, 0x1, URZ ;  /* 0x0000000104048899 */ /* 0x000fe2000800063f */
[----:B------:R-:W-:Y:S01]  /*07e0*/  VOTEU.ALL UP0, P0 ;  /* 0x00000000003f7886 */ /* 0x000fe20000000000 */
[----:B-----5:R-:W-:Y:S01]  /*07f0*/  @!UP1 ULEA UR13, UR16, UR13, 0x18 ;  /* 0x0000000d100d9291 */ /* 0x020fe2000f8ec03f */
[----:B------:R-:W-:Y:S01]  /*0800*/  VOTEU.ALL UP1, P0 ;  /* 0x00000000003f7886 */ /* 0x000fe20000020000 */
[----:B------:R-:W-:Y:S01]  /*0810*/  UIADD3 UR9, -UR9, URZ, URZ ;  /* 0x0000003f09097290 */ /* 0x000fe2000fffe13f */
[----:B------:R-:W-:Y:S01]  /*0820*/  LOP3.LUT P0, RZ, R4, 0x7, RZ, 0xc0, !PT ;  /* 0x0000000704ff7812 */ /* 0x000fe2000780c0ff */
[----:B------:R-:W0:Y:S06]  /*0830*/  FENCE.VIEW.ASYNC.S ;  /* 0x00000000000073c6 */ /* 0x000e2c0000000000 */
[----:B0-----:R-:W0:Y:S01]  /*0840*/  @!UP0 SYNCS.EXCH.64 URZ, [UR12+0x70], UR4 ;  /* 0x000070040c3f85b2 */ /* 0x001e220008000100 */
[----:B------:R-:W-:-:S02]  /*0850*/  @P3 LEA.HI R0, R153, R153, RZ, 0x1 ;  /* 0x0000009999003211 */ /* 0x000fc400078f08ff */
[----:B---3--:R-:W-:Y:S02]  /*0860*/  ISETP.EQ.U32.AND P1, PT, R2, 0x1, PT ;  /* 0x000000010200780c */ /* 0x008fe40003f22070 */
[----:B------:R-:W-:Y:S02]  /*0870*/  @P3 SHF.R.S32.HI R0, RZ, 0x1, R0 ;  /* 0x00000001ff003819 */ /* 0x000fe40000011400 */
[----:B------:R-:W-:-:S04]  /*0880*/  ISETP.LT.U32.AND P0, PT, R153, 0x2, !P0 ;  /* 0x000000029900780c */ /* 0x000fc80004701070 */
[----:B-1----:R-:W-:Y:S01]  /*0890*/  SEL R5, RZ, 0x1, !P0 ;  /* 0x00000001ff057807 */ /* 0x002fe20004000000 */
[----:B------:R1:W2:Y:S01]  /*08a0*/  @!UP1 SYNCS.EXCH.64 URZ, [UR12+0x78], UR4 ;  /* 0x000078040c3f95b2 */ /* 0x0002a20008000100 */
[----:B------:R-:W-:Y:S01]  /*08b0*/  NOP ;  /* 0x0000000000007918 */ /* 0x000fe20000000000 */
[----:B-1----:R-:W-:Y:S01]  /*08c0*/  UIMAD UR4, UR17, UR9, UR8 ;  /* 0x00000009110472a4 */ /* 0x002fe2000f8e0208 */
[----:B------:R1:W3:Y:S05]  /*08d0*/  @!UP2 SYNCS.EXCH.64 URZ, [UR13+0x50], UR10 ;  /* 0x0000500a0d3fa5b2 */ /* 0x0002ea0008000100 */
[----:B------:R-:W-:-:S04]  /*08e0*/  @P3 ISETP.NE.AND P4, PT, R0, UR4, PT ;  /* 0x0000000400003c0c */ /* 0x000fc8000bf85270 */
[----:B------:R-:W-:-:S04]  /*08f0*/  @P3 SEL R152, RZ, 0x1, P4 ;  /* 0x00000001ff983807 */ /* 0x000fc80002000000 */
[----:B------:R-:W-:Y:S01]  /*0900*/  LOP3.LUT R152, R152, R5, RZ, 0xc0, !PT ;  /* 0x0000000598987212 */ /* 0x000fe200078ec0ff */
[----:B------:R1:W0:Y:S01]  /*0910*/  @!UP3 SYNCS.EXCH.64 URZ, [UR13+0x58], UR10 ;  /* 0x0000580a0d3fb5b2 */ /* 0x0002220008000100 */
[----:B------:R1:W0:Y:S01]  /*0920*/  @!UP4 SYNCS.EXCH.64 URZ, [UR13+0x60], UR10 ;  /* 0x0000600a0d3fc5b2 */ /* 0x0002220008000100 */
[----:B------:R1:W0:Y:S01]  /*0930*/  @!UP5 SYNCS.EXCH.64 URZ, [UR13+0x68], UR10 ;  /* 0x0000680a0d3fd5b2 */ /* 0x0002220008000100 */
[----:B------:R-:W-:Y:S01]  /*0940*/  NOP ;  /* 0x0000000000007918 */ /* 0x000fe20000000000 */
[----:B-1----:R-:W-:Y:S05]  /*0950*/  @!P1 BRA `(.L_x_3) ;  /* 0x0000000000089947 */ /* 0x002fea0003800000 */
[----:B0-234-:R-:W-:Y:S01]  /*0960*/  UCGABAR_ARV ;  /* 0x00000000000079c7 */ /* 0x01dfe20008000000 */
[----:B------:R-:W-:Y:S05]  /*0970*/  BRA `(.L_x_4) ;  /* 0x0000000000047947 */ /* 0x000fea0003800000 */
.L_x_3:
[----:B0-234-:R-:W-:Y:S01]  /*0980*/  NOP ;  /* 0x0000000000007918 */ /* 0x01dfe20000000000 */
.L_x_4:
[----:B------:R-:W-:Y:S01]  /*0990*/  ULDC.64 UR4, c[0x0][0x598] ;  /* 0x0001660000047ab9 */ /* 0x000fe20000000a00 */
[----:B------:R-:W-:Y:S01]  /*09a0*/  ULDC.64 UR50, c[0x0][0x208] ;  /* 0x0000820000327ab9 */ /* 0x000fe20000000a00 */
[----:B------:R-:W-:-:S04]  /*09b0*/  ISETP.NE.U32.AND P0, PT, RZ, UR4, PT ;  /* 0x00000004ff007c0c */ /* 0x000fc8000bf05070 */
[----:B------:R-:W-:-:S13]  /*09c0*/  ISETP.NE.AND.EX P0, PT, RZ, UR5, PT, P0 ;  /* 0x00000005ff007c0c */ /* 0x000fda000bf05300 */
[----:B------:R-:W-:Y:S05]  /*09d0*/  @!P0 BRA `(.L_x_5) ;  /* 0x00000000001c8947 */ /* 0x000fea0003800000 */
[----:B------:R-:W0:Y:S02]  /*09e0*/  LDC.64 R6, c[0x0][0x598] ;  /* 0x00016600ff067b82 */ /* 0x000e240000000a00 */
[----:B0-----:R-:W2:Y:S02]  /*09f0*/  LDG.E.64 R6, desc[UR50][R6.64] ;  /* 0x0000003206067981 */ /* 0x001ea4000c1e1b00 */
[----:B--2---:R-:W-:-:S04]  /*0a00*/  ISETP.NE.U32.AND P0, PT, R6, RZ, PT ;  /* 0x000000ff0600720c */ /* 0x004fc80003f05070 */
[----:B------:R-:W-:-:S13]  /*0a10*/  ISETP.NE.AND.EX P0, PT, R7, RZ, PT, P0 ;  /* 0x000000ff0700720c */ /* 0x000fda0003f05300 */
[----:B------:R-:W-:Y:S05]  /*0a20*/  @!P0 BRA `(.L_x_5) ;  /* 0x0000000000088947 */ /* 0x000fea0003800000 */
[----:B------:R0:W5:Y:S01]  /*0a30*/  LD.E R23, desc[UR50][R6.64] ;  /* 0x0000003206177980 */ /* 0x000162000c101900 */
[----:B------:R-:W-:Y:S05]  /*0a40*/  BRA `(.L_x_6) ;  /* 0x0000000000247947 */ /* 0x000fea0003800000 */
.L_x_5:
[----:B------:R-:W-:Y:S02]  /*0a50*/  ULDC.64 UR4, c[0x0][0x588] ;  /* 0x0001620000047ab9 */ /* 0x000fe40000000a00 */
[----:B------:R-:W-:-:S04]  /*0a60*/  ISETP.NE.U32.AND P0, PT, RZ, UR4, PT ;  /* 0x00000004ff007c0c */ /* 0x000fc8000bf05070 */
[----:B------:R-:W-:-:S13]  /*0a70*/  ISETP.NE.AND.EX P0, PT, RZ, UR5, PT, P0 ;  /* 0x00000005ff007c0c */ /* 0x000fda000bf05300 */
[----:B------:R-:W-:Y:S05]  /*0a80*/  @!P0 BRA `(.L_x_7) ;  /* 0x00000000000c8947 */ /* 0x000fea0003800000 */
[----:B------:R-:W0:Y:S02]  /*0a90*/  LDC.64 R6, c[0x0][0x588] ;  /* 0x00016200ff067b82 */ /* 0x000e240000000a00 */
[----:B0-----:R1:W5:Y:S01]  /*0aa0*/  LDG.E R23, desc[UR50][R6.64] ;  /* 0x0000003206177981 */ /* 0x001362000c1e1900 */
[----:B------:R-:W-:Y:S05]  /*0ab0*/  BRA `(.L_x_6) ;  /* 0x0000000000087947 */ /* 0x000fea0003800000 */
.L_x_7:
[----:B------:R-:W-:Y:S02]  /*0ac0*/  ULDC UR4, c[0x0][0x580] ;  /* 0x0001600000047ab9 */ /* 0x000fe40000000800 */
[----:B------:R-:W-:-:S07]  /*0ad0*/  IMAD.U32 R23, RZ, RZ, UR4 ;  /* 0x00000004ff177e24 */ /* 0x000fce000f8e00ff */
.L_x_6:
[----:B------:R-:W-:Y:S02]  /*0ae0*/  ULDC.64 UR4, c[0x0][0x5a0] ;  /* 0x0001680000047ab9 */ /* 0x000fe40000000a00 */
[----:B------:R-:W-:-:S04]  /*0af0*/  ISETP.NE.U32.AND P0, PT, RZ, UR4, PT ;  /* 0x00000004ff007c0c */ /* 0x000fc8000bf05070 */
[----:B------:R-:W-:-:S13]  /*0b00*/  ISETP.NE.AND.EX P0, PT, RZ, UR5, PT, P0 ;  /* 0x00000005ff007c0c */ /* 0x000fda000bf05300 */
[----:B------:R-:W-:Y:S05]  /*0b10*/  @!P0 BRA `(.L_x_8) ;  /* 0x00000000001c8947 */ /* 0x000fea0003800000 */
[----:B01----:R-:W0:Y:S02]  /*0b20*/  LDC.64 R6, c[0x0][0x5a0] ;  /* 0x00016800ff067b82 */ /* 0x003e240000000a00 */
[----:B0-----:R-:W2:Y:S02]  /*0b30*/  LDG.E.64 R6, desc[UR50][R6.64] ;  /* 0x0000003206067981 */ /* 0x001ea4000c1e1b00 */
[----:B--2---:R-:W-:-:S04]  /*0b40*/  ISETP.NE.U32.AND P0, PT, R6, RZ, PT ;  /* 0x000000ff0600720c */ /* 0x004fc80003f05070 */
[----:B------:R-:W-:-:S13]  /*0b50*/  ISETP.NE.AND.EX P0, PT, R7, RZ, PT, P0 ;  /* 0x000000ff0700720c */ /* 0x000fda0003f05300 */
[----:B------:R-:W-:Y:S05]  /*0b60*/  @!P0 BRA `(.L_x_8) ;  /* 0x0000000000088947 */ /* 0x000fea0003800000 */
[----:B------:R0:W5:Y:S01]  /*0b70*/  LD.E R22, desc[UR50][R6.64] ;  /* 0x0000003206167980 */ /* 0x000162000c101900 */
[----:B------:R-:W-:Y:S05]  /*0b80*/  BRA `(.L_x_9) ;  /* 0x0000000000247947 */ /* 0x000fea0003800000 */
.L_x_8:
[----:B------:R-:W-:Y:S02]  /*0b90*/  ULDC.64 UR4, c[0x0][0x590] ;  /* 0x0001640000047ab9 */ /* 0x000fe40000000a00 */
[----:B------:R-:W-:-:S04]  /*0ba0*/  ISETP.NE.U32.AND P0, PT, RZ, UR4, PT ;  /* 0x00000004ff007c0c */ /* 0x000fc8000bf05070 */
[----:B------:R-:W-:-:S13]  /*0bb0*/  ISETP.NE.AND.EX P0, PT, RZ, UR5, PT, P0 ;  /* 0x00000005ff007c0c */ /* 0x000fda000bf05300 */
[----:B------:R-:W-:Y:S05]  /*0bc0*/  @!P0 BRA `(.L_x_10) ;  /* 0x00000000000c8947 */ /* 0x000fea0003800000 */
[----:B01----:R-:W0:Y:S02]  /*0bd0*/  LDC.64 R6, c[0x0][0x590] ;  /* 0x00016400ff067b82 */ /* 0x003e240000000a00 */
[----:B0-----:R1:W5:Y:S01]  /*0be0*/  LDG.E R22, desc[UR50][R6.64] ;  /* 0x0000003206167981 */ /* 0x001362000c1e1900 */
[----:B------:R-:W-:Y:S05]  /*0bf0*/  BRA `(.L_x_9) ;  /* 0x0000000000087947 */ /* 0x000fea0003800000 */
.L_x_10:
[----:B------:R-:W-:Y:S02]  /*0c00*/  ULDC UR4, c[0x0][0x584] ;  /* 0x0001610000047ab9 */ /* 0x000fe40000000800 */
[----:B------:R-:W-:-:S07]  /*0c10*/  IMAD.U32 R22, RZ, RZ, UR4 ;  /* 0x00000004ff167e24 */ /* 0x000fce000f8e00ff */
.L_x_9:
[----:B------:R-:W-:Y:S01]  /*0c20*/  ULDC UR4, c[0x0][0x65c] ;  /* 0x0001970000047ab9 */ /* 0x000fe20000000800 */
[----:B01----:R-:W0:Y:S01]  /*0c30*/  LDC.64 R6, c[0x0][0x650] ;  /* 0x00019400ff067b82 */ /* 0x003e220000000a00 */
[----:B------:R-:W-:Y:S01]  /*0c40*/  UISETP.NE.AND UP2, UPT, UR4, 0x1, UPT ;  /* 0x000000010400788c */ /* 0x000fe2000bf45270 */
[----:B------:R-:W-:Y:S01]  /*0c50*/  IMAD.MOV.U32 R18, RZ, RZ, -0x1 ;  /* 0xffffffffff127424 */ /* 0x000fe200078e00ff */
[----:B------:R-:W-:Y:S01]  /*0c60*/  UISETP.NE.AND UP0, UPT, UR19, 0x2, UPT ;  /* 0x000000021300788c */ /* 0x000fe2000bf05270 */
[----:B------:R-:W-:Y:S01]  /*0c70*/  IMAD.MOV.U32 R2, RZ, RZ, -0x1 ;  /* 0xffffffffff027424 */ /* 0x000fe200078e00ff */
[----:B------:R-:W-:Y:S01]  /*0c80*/  UP2UR UR39, UPR, URZ, 0x4 ;  /* 0x000000043f277883 */ /* 0x000fe20008000000 */
[----:B------:R-:W-:-:S06]  /*0c90*/  IMAD.MOV.U32 R19, RZ, RZ, -0x1 ;  /* 0xffffffffff137424 */ /* 0x000fcc00078e00ff */
[----:B------:R-:W-:Y:S01]  /*0ca0*/  @UP2 ULDC UR12, c[0x0][0x10] ;  /* 0x00000400000c2ab9 */ /* 0x000fe20000000800 */
[----:B------:R-:W-:Y:S01]  /*0cb0*/  @UP2 UMOV UR4, UR8 ;  /* 0x0000000800042c82 */ /* 0x000fe20008000000 */
[----:B------:R-:W-:Y:S01]  /*0cc0*/  @UP2 UMOV UR5, URZ ;  /* 0x0000003f00052c82 */ /* 0x000fe20008000000 */
[----:B------:R-:W-:Y:S01]  /*0cd0*/  @!UP2 ULDC UR16, c[0x0][0xc] ;  /* 0x000003000010aab9 */ /* 0x000fe20000000800 */
[----:B------:R-:W-:Y:S01]  /*0ce0*/  @UP2 UIMAD.WIDE.U32 UR12, UR15, UR12, UR4 ;  /* 0x0000000c0f0c22a5 */ /* 0x000fe2000f8e0004 */
[----:B------:R-:W-:Y:S02]  /*0cf0*/  ULDC UR10, c[0x0][0xc] ;  /* 0x00000300000a7ab9 */ /* 0x000fe40000000800 */
[----:B------:R-:W-:Y:S01]  /*0d00*/  @UP2 UMOV UR4, URZ ;  /* 0x0000003f00042c82 */ /* 0x000fe20008000000 */
[----:B------:R-:W-:Y:S01]  /*0d10*/  UMOV UR5, URZ ;  /* 0x0000003f00057c82 */ /* 0x000fe20008000000 */
[----:B------:R-:W-:Y:S01]  /*0d20*/  @UP2 UIADD3 UR18, UR13, UR4, URZ ;  /* 0x000000040d122290 */ /* 0x000fe2000fffe03f */
[----:B------:R-:W-:-:S02]  /*0d30*/  ULDC UR11, c[0x0][0x10] ;  /* 0x00000400000b7ab9 */ /* 0x000fc40000000800 */
[----:B------:R-:W-:Y:S01]  /*0d40*/  UMOV UR4, UR15 ;  /* 0x0000000f00047c82 */ /* 0x000fe20008000000 */
[----:B------:R-:W-:Y:S02]  /*0d50*/  UIMAD.WIDE.U32 UR10, UR10, UR11, URZ ;  /* 0x0000000b0a0a72a5 */ /* 0x000fe4000f8e003f */
[----:B------:R-:W-:Y:S01]  /*0d60*/  @!UP2 UIMAD.WIDE.U32 UR4, UR8, UR16, UR4 ;  /* 0x000000100804a2a5 */ /* 0x000fe2000f8e0004 */
[----:B------:R-:W-:Y:S02]  /*0d70*/  ULDC UR13, c[0x0][0x14] ;  /* 0x00000500000d7ab9 */ /* 0x000fe40000000800 */
[----:B------:R-:W-:Y:S02]  /*0d80*/  UIMAD.WIDE.U32 UR36, UR10, UR13, URZ ;  /* 0x0000000d0a2472a5 */ /* 0x000fe4000f8e003f */
[----:B------:R-:W-:Y:S02]  /*0d90*/  UIMAD UR40, UR11, UR13, URZ ;  /* 0x0000000d0b2872a4 */ /* 0x000fe4000f8e023f */
[----:B------:R-:W-:Y:S01]  /*0da0*/  @!UP2 UMOV UR12, UR4 ;  /* 0x00000004000cac82 */ /* 0x000fe20008000000 */
[----:B------:R-:W-:Y:S01]  /*0db0*/  @!UP2 UMOV UR18, UR5 ;  /* 0x000000050012ac82 */ /* 0x000fe20008000000 */
[----:B------:R-:W-:-:S02]  /*0dc0*/  UIADD3 UR40, UR37, UR40, URZ ;  /* 0x0000002825287290 */ /* 0x000fc4000fffe03f */
[----:B------:R-:W-:-:S04]  /*0dd0*/  UIADD3 UR4, UP1, UR12, UR36, URZ ;  /* 0x000000240c047290 */ /* 0x000fc8000ff3e03f */
[----:B------:R-:W-:Y:S02]  /*0de0*/  UIADD3.X UR5, UR18, UR40, URZ, UP1, !UPT ;  /* 0x0000002812057290 */ /* 0x000fe40008ffe43f */
[----:B------:R-:W-:Y:S02]  /*0df0*/  USEL UR4, UR4, UR12, !UP0 ;  /* 0x0000000c04047287 */ /* 0x000fe4000c000000 */
[----:B------:R-:W-:-:S04]  /*0e00*/  USEL UR5, UR5, UR18, !UP0 ;  /* 0x0000001205057287 */ /* 0x000fc8000c000000 */
[----:B0-----:R-:W-:Y:S01]  /*0e10*/  ISETP.LE.U32.AND P0, PT, R6, UR4, PT ;  /* 0x0000000406007c0c */ /* 0x001fe2000bf03070 */
[----:B------:R-:W-:Y:S02]  /*0e20*/  IMAD.U32 R16, RZ, RZ, UR4 ;  /* 0x00000004ff107e24 */ /* 0x000fe4000f8e00ff */
[----:B------:R-:W-:Y:S02]  /*0e30*/  IMAD.U32 R0, RZ, RZ, UR5 ;  /* 0x00000005ff007e24 */ /* 0x000fe4000f8e00ff */
[----:B------:R-:W-:-:S03]  /*0e40*/  IMAD.U32 R17, RZ, RZ, UR5 ;  /* 0x00000005ff117e24 */ /* 0x000fc6000f8e00ff */
[----:B------:R-:W-:Y:S02]  /*0e50*/  ISETP.GE.U32.AND.EX P0, PT, R0, R7, PT, P0 ;  /* 0x000000070000720c */ /* 0x000fe40003f06100 */
[----:B------:R-:W-:-:S11]  /*0e60*/  PRMT R0, RZ, 0x7610, R0 ;  /* 0x00007610ff007816 */ /* 0x000fd60000000000 */
[----:B------:R-:W-:Y:S05]  /*0e70*/  @P0 BRA `(.L_x_11) ;  /* 0x0000000400500947 */ /* 0x000fea0003800000 */
[----:B------:R-:W-:Y:S01]  /*0e80*/  ULDC.64 UR18, c[0x0][0x628] ;  /* 0x00018a0000127ab9 */ /* 0x000fe20000000a00 */
[C---:B------:R-:W-:Y:S01]  /*0e90*/  R2UR UR20, R16.reuse ;  /* 0x00000000101472ca */ /* 0x040fe200000e0000 */
[----:B------:R-:W-:Y:S01]  /*0ea0*/  ULDC UR16, c[0x0][0x630] ;  /* 0x00018c0000107ab9 */ /* 0x000fe20000000800 */
[----:B------:R-:W-:Y:S02]  /*0eb0*/  ISETP.NE.U32.AND P0, PT, RZ, UR18, PT ;  /* 0x00000012ff007c0c */ /* 0x000fe4000bf05070 */
[----:B------:R-:W-:Y:S02]  /*0ec0*/  R2UR UR4, R16 ;  /* 0x00000000100472ca */ /* 0x000fe400000e0000 */
[----:B------:R-:W-:Y:S02]  /*0ed0*/  ISETP.NE.AND.EX P0, PT, RZ, UR19, PT, P0 ;  /* 0x00000013ff007c0c */ /* 0x000fe4000bf05300 */
[----:B------:R-:W-:-:S11]  /*0ee0*/  R2UR UR5, R17 ;  /* 0x00000000110572ca */ /* 0x000fd600000e0000 */
[----:B------:R-:W-:Y:S05]  /*0ef0*/  @!P0 BRA `(.L_x_12) ;  /* 0x0000000000308947 */ /* 0x000fea0003800000 */
[----:B------:R-:W-:Y:S01]  /*0f00*/  R2UR UR4, R16 ;  /* 0x00000000100472ca */ /* 0x000fe200000e0000 */
[----:B------:R-:W-:Y:S01]  /*0f10*/  ULDC UR12, c[0x0][0x634] ;  /* 0x00018d00000c7ab9 */ /* 0x000fe20000000800 */
[----:B------:R-:W-:-:S11]  /*0f20*/  R2UR UR15, R17 ;  /* 0x00000000110f72ca */ /* 0x000fd600000e0000 */
[----:B------:R-:W-:-:S04]  /*0f30*/  UIADD3 UR12, UP1, UR4, UR12, URZ ;  /* 0x0000000c040c7290 */ /* 0x000fc8000ff3e03f */
[----:B------:R-:W-:-:S04]  /*0f40*/  UIADD3.X UR15, URZ, UR15, URZ, UP1, !UPT ;  /* 0x0000000f3f0f7290 */ /* 0x000fc80008ffe43f */
[----:B------:R-:W-:-:S04]  /*0f50*/  UIMAD.WIDE.U32 UR4, UR15, UR18, URZ ;  /* 0x000000120f0472a5 */ /* 0x000fc8000f8e003f */
[----:B------:R-:W-:Y:S02]  /*0f60*/  UIMAD.WIDE.U32 UR10, UP1, UR12, UR19, UR4 ;  /* 0x000000130c0a72a5 */ /* 0x000fe4000f820004 */
[----:B------:R-:W-:Y:S02]  /*0f70*/  UIMAD.WIDE.U32 UR4, UR12, UR18, URZ ;  /* 0x000000120c0472a5 */ /* 0x000fe4000f8e003f */
[----:B------:R-:W-:Y:S02]  /*0f80*/  UIADD3.X UR13, URZ, URZ, URZ, UP1, !UPT ;  /* 0x0000003f3f0d7290 */ /* 0x000fe40008ffe43f */
[----:B------:R-:W-:Y:S01]  /*0f90*/  UIADD3 URZ, UP1, UR5, UR10, URZ ;  /* 0x0000000a053f7290 */ /* 0x000fe2000ff3e03f */
[----:B------:R-:W-:-:S03]  /*0fa0*/  UMOV UR12, UR11 ;  /* 0x0000000b000c7c82 */ /* 0x000fc60008000000 */
[----:B------:R-:W-:-:S12]  /*0fb0*/  UIMAD.WIDE.U32.X UR4, UR15, UR19, UR12, UP1 ;  /* 0x000000130f0472a5 */ /* 0x000fd800088e040c */
.L_x_12:
[----:B------:R-:W-:Y:S01]  /*0fc0*/  USHF.R.U64 UR4, UR4, UR16, UR5 ;  /* 0x0000001004047299 */ /* 0x000fe20008001205 */
[----:B------:R-:W-:Y:S01]  /*0fd0*/  R2UR UR11, R17 ;  /* 0x00000000110b72ca */ /* 0x000fe200000e0000 */
[----:B------:R-:W-:Y:S02]  /*0fe0*/  USHF.R.U32.HI UR5, URZ, UR16, UR5 ;  /* 0x000000103f057299 */ /* 0x000fe40008011605 */
[----:B------:R-:W-:Y:S01]  /*0ff0*/  UIADD3 UR12, UP1, URZ, -UR4, URZ ;  /* 0x800000043f0c7290 */ /* 0x000fe2000ff3e03f */
[----:B------:R-:W-:Y:S01]  /*1000*/  ULDC.64 UR18, c[0x0][0x620] ;  /* 0x0001880000127ab9 */ /* 0x000fe20000000a00 */
[----:B------:R-:W-:Y:S02]  /*1010*/  UISETP.NE.AND UP2, UPT, UR39, URZ, UPT ;  /* 0x0000003f2700728c */ /* 0x000fe4000bf45270 */
[----:B------:R-:W-:Y:S01]  /*1020*/  UIADD3.X UR5, URZ, ~UR5, URZ, UP1, !UPT ;  /* 0x800000053f057290 */ /* 0x000fe20008ffe43f */
[----:B------:R-:W-:Y:S01]  /*1030*/  UMOV UR10, UR20 ;  /* 0x00000014000a7c82 */ /* 0x000fe20008000000 */
[----:B------:R-:W-:-:S02]  /*1040*/  ULDC UR13, c[0x0][0x618] ;  /* 0x00018600000d7ab9 */ /* 0x000fc40000000800 */
[----:B------:R-:W-:Y:S02]  /*1050*/  UIMAD UR5, UR5, UR18, URZ ;  /* 0x00000012050572a4 */ /* 0x000fe4000f8e023f */
[----:B------:R-:W-:Y:S02]  /*1060*/  UIMAD.WIDE.U32 UR10, UR12, UR18, UR10 ;  /* 0x000000120c0a72a5 */ /* 0x000fe4000f8e000a */
[----:B------:R-:W-:Y:S02]  /*1070*/  UIMAD UR12, UR12, UR19, UR5 ;  /* 0x000000130c0c72a4 */ /* 0x000fe4000f8e0205 */
[----:B------:R-:W-:Y:S02]  /*1080*/  @UP2 UIMAD UR7, UR17, UR9, UR8 ;  /* 0x00000009110722a4 */ /* 0x000fe4000f8e0208 */
[----:B------:R-:W-:Y:S01]  /*1090*/  UIADD3 UR11, UR11, UR12, URZ ;  /* 0x0000000c0b0b7290 */ /* 0x000fe2000fffe03f */
[----:B------:R-:W-:Y:S01]  /*10a0*/  ULDC.64 UR8, c[0x0][0x640] ;  /* 0x0001900000087ab9 */ /* 0x000fe20000000a00 */
[----:B------:R-:W-:-:S02]  /*10b0*/  ULDC UR15, c[0x0][0x608] ;  /* 0x00018200000f7ab9 */ /* 0x000fc40000000800 */
[----:B------:R-:W-:Y:S01]  /*10c0*/  USHF.R.U64 UR20, UR10, UR13, UR11 ;  /* 0x0000000d0a147299 */ /* 0x000fe2000800120b */
[----:B------:R-:W-:Y:S01]  /*10d0*/  ISETP.NE.U32.AND P0, PT, RZ, UR8, PT ;  /* 0x00000008ff007c0c */ /* 0x000fe2000bf05070 */
[----:B------:R-:W-:Y:S01]  /*10e0*/  USHF.R.U32.HI UR11, URZ, UR13, UR11 ;  /* 0x0000000d3f0b7299 */ /* 0x000fe2000801160b */
[----:B------:R-:W-:Y:S02]  /*10f0*/  ULDC UR21, c[0x0][0x658] ;  /* 0x0001960000157ab9 */ /* 0x000fe40000000800 */
[----:B------:R-:W-:Y:S01]  /*1100*/  ISETP.NE.AND.EX P0, PT, RZ, UR9, PT, P0 ;  /* 0x00000009ff007c0c */ /* 0x000fe2000bf05300 */
[----:B------:R-:W-:Y:S02]  /*1110*/  USHF.R.U64 UR25, UR20, UR15, UR11 ;  /* 0x0000000f14197299 */ /* 0x000fe4000800120b */
[----:B------:R-:W-:Y:S01]  /*1120*/  USHF.R.U32.HI UR11, URZ, UR15, UR11 ;  /* 0x0000000f3f0b7299 */ /* 0x000fe2000801160b */
[----:B------:R-:W-:Y:S01]  /*1130*/  UMOV UR10, 0xffffffff ;  /* 0xffffffff000a7882 */ /* 0x000fe20000000000 */
[----:B------:R-:W-:Y:S01]  /*1140*/  ULDC UR5, c[0x0][0x600] ;  /* 0x0001800000057ab9 */ /* 0x000fe20000000800 */
[----:B------:R-:W-:-:S02]  /*1150*/  USHF.L.U32 UR10, UR10, UR21, URZ ;  /* 0x000000150a0a7299 */ /* 0x000fc4000800063f */
[----:B------:R-:W-:Y:S02]  /*1160*/  USHF.R.U64 UR26, UR25, UR21, UR11 ;  /* 0x00000015191a7299 */ /* 0x000fe4000800120b */
[----:B------:R-:W-:Y:S02]  /*1170*/  ULOP3.LUT UR15, URZ, UR10, URZ, 0x33, !UPT ;  /* 0x0000000a3f0f7292 */ /* 0x000fe4000f8e333f */
[----:B------:R-:W-:Y:S02]  /*1180*/  UIADD3 UR19, UR5, -0x1, URZ ;  /* 0xffffffff05137890 */ /* 0x000fe4000fffe03f */
[----:B------:R-:W-:Y:S01]  /*1190*/  USHF.R.U32.HI UR11, URZ, UR21, UR11 ;  /* 0x000000153f0b7299 */ /* 0x000fe2000801160b */
[----:B------:R-:W-:Y:S01]  /*11a0*/  ULDC UR22, c[0x0][0x648] ;  /* 0x0001920000167ab9 */ /* 0x000fe20000000800 */
[----:B------:R-:W-:Y:S01]  /*11b0*/  ULDC UR23, c[0x0][0x638] ;  /* 0x00018e0000177ab9 */ /* 0x000fe20000000800 */
[----:B------:R-:W-:Y:S01]  /*11c0*/  UMOV UR24, 0x1 ;  /* 0x0000000100187882 */ /* 0x000fe20000000000 */
[----:B------:R-:W-:Y:S01]  /*11d0*/  UMOV UR10, UR26 ;  /* 0x0000001a000a7c82 */ /* 0x000fe20008000000 */
[----:B------:R-:W-:Y:S07]  /*11e0*/  @!P0 BRA `(.L_x_13) ;  /* 0x0000000000308947 */ /* 0x000fee0003800000 */
[----:B------:R-:W-:Y:S02]  /*11f0*/  ULDC UR16, c[0x0][0x64c] ;  /* 0x0001930000107ab9 */ /* 0x000fe40000000800 */
        /* <DEDUP_REMOVED lines=8> */
[----:B------:R-:W-:-:S07]  /*1280*/  UIMAD.WIDE.U32.X UR8, UR18, UR9, UR16, UP1 ;  /* 0x00000009120872a5 */ /* 0x000fce00088e0410 */
[----:B------:R-:W-:Y:S01]  /*1290*/  UMOV UR10, UR8 ;  /* 0x00000008000a7c82 */ /* 0x000fe20008000000 */
[----:B------:R-:W-:-:S05]  /*12a0*/  UMOV UR11, UR9 ;  /* 0x00000009000b7c82 */ /* 0x000fca0008000000 */
.L_x_13:
[----:B------:R-:W-:Y:S01]  /*12b0*/  USHF.R.U64 UR9, UR10, UR22, UR11 ;  /* 0x000000160a097299 */ /* 0x000fe2000800120b */
[----:B------:R-:W-:Y:S01]  /*12c0*/  IMAD.MOV.U32 R0, RZ, RZ, 0x1 ;  /* 0x00000001ff007424 */ /* 0x000fe200078e00ff */
[----:B------:R-:W-:Y:S01]  /*12d0*/  USHF.L.U32 UR8, UR24, UR21, URZ ;  /* 0x0000001518087299 */ /* 0x000fe2000800063f */
[----:B------:R-:W-:Y:S01]  /*12e0*/  IMAD.U32 R19, RZ, RZ, UR4 ;  /* 0x00000004ff137e24 */ /* 0x000fe2000f8e00ff */
[----:B------:R-:W-:Y:S02]  /*12f0*/  ULOP3.LUT UR15, UR25, UR15, URZ, 0xc0, !UPT ;  /* 0x0000000f190f7292 */ /* 0x000fe4000f8ec03f */
[----:B------:R-:W-:Y:S02]  /*1300*/  UIADD3 UR10, -UR9, URZ, URZ ;  /* 0x0000003f090a7290 */ /* 0x000fe4000fffe13f */
[----:B------:R-:W-:Y:S02]  /*1310*/  UIMAD UR15, UR8, UR9, UR15 ;  /* 0x00000009080f72a4 */ /* 0x000fe4000f8e020f */
[----:B------:R-:W-:-:S02]  /*1320*/  ULOP3.LUT UR19, UR20, UR19, URZ, 0xc0, !UPT ;  /* 0x0000001314137292 */ /* 0x000fc4000f8ec03f */
[----:B------:R-:W-:Y:S01]  /*1330*/  UIMAD UR8, UR10, UR23, UR26 ;  /* 0x000000170a0872a4 */ /* 0x000fe2000f8e021a */
[----:B------:R-:W-:Y:S01]  /*1340*/  ULDC UR9, c[0x0][0x610] ;  /* 0x0001840000097ab9 */ /* 0x000fe20000000800 */
[----:B------:R-:W-:Y:S02]  /*1350*/  UISETP.NE.AND UP1, UPT, UR39, URZ, UPT ;  /* 0x0000003f2700728c */ /* 0x000fe4000bf25270 */
[----:B------:R-:W-:Y:S02]  /*1360*/  UIMAD UR7, UR15, UR9, UR7 ;  /* 0x000000090f0772a4 */ /* 0x000fe4000f8e0207 */
[----:B------:R-:W-:-:S04]  /*1370*/  UIMAD UR8, UR8, UR5, UR19 ;  /* 0x00000005080872a4 */ /* 0x000fc8000f8e0213 */
[----:B------:R-:W-:Y:S02]  /*1380*/  USEL UR5, UR8, UR7, !UP1 ;  /* 0x0000000708057287 */ /* 0x000fe4000c800000 */
[----:B------:R-:W-:-:S04]  /*1390*/  USEL UR7, UR7, UR8, !UP1 ;  /* 0x0000000807077287 */ /* 0x000fc8000c800000 */
[----:B------:R-:W-:Y:S02]  /*13a0*/  IMAD.U32 R2, RZ, RZ, UR5 ;  /* 0x00000005ff027e24 */ /* 0x000fe4000f8e00ff */
[----:B------:R-:W-:-:S07]  /*13b0*/  IMAD.U32 R18, RZ, RZ, UR7 ;  /* 0x00000007ff127e24 */ /* 0x000fce000f8e00ff */
.L_x_11:
[----:B------:R-:W-:Y:S05]  /*13c0*/  @!P1 BRA `(.L_x_14) ;  /* 0x00000000000c9947 */ /* 0x000fea0003800000 */
[----:B------:R-:W-:Y:S01]  /*13d0*/  UCGABAR_WAIT ;  /* 0x0000000000007dc7 */ /* 0x000fe20008000000 */
[----:B------:R-:W-:Y:S01]  /*13e0*/  CCTL.IVALL ;  /* 0x00000000ff00798f */ /* 0x000fe20002000000 */
[----:B------:R-:W-:Y:S05]  /*13f0*/  BRA `(.L_x_15) ;  /* 0x0000000000047947 */ /* 0x000fea0003800000 */
.L_x_14:
[----:B------:R-:W-:Y:S06]  /*1400*/  BAR.SYNC.DEFER_BLOCKING 0x0 ;  /* 0x0000000000007b1d */ /* 0x000fec0000010000 */
.L_x_15:
[----:B------:R-:W-:Y:S02]  /*1410*/  ULDC UR4, c[0x0][0x28c] ;  /* 0x0000a30000047ab9 */ /* 0x000fe40000000800 */
[----:B------:R-:W-:-:S04]  /*1420*/  UIADD3 UR4, UR4, 0x3f, URZ ;  /* 0x0000003f04047890 */ /* 0x000fc8000fffe03f */
[----:B------:R-:W-:-:S04]  /*1430*/  USHF.R.S32.HI UR5, URZ, 0x1f, UR4 ;  /* 0x0000001f3f057899 */ /* 0x000fc80008011404 */
[----:B------:R-:W-:-:S04]  /*1440*/  ULEA.HI UR5, UR5, UR4, URZ, 0x6 ;  /* 0x0000000405057291 */ /* 0x000fc8000f8f303f */
[----:B------:R-:W-:Y:S01]  /*1450*/  USHF.R.S32.HI UR38, URZ, 0x6, UR5 ;  /* 0x000000063f267899 */ /* 0x000fe20008011405 */
[----:B------:R-:W-:Y:S11]  /*1460*/  @!P2 BRA `(.L_x_16) ;  /* 0x0000009000d4a947 */ /* 0x000ff60003800000 */
[----:B------:R-:W-:-:S06]  /*1470*/  UISETP.GT.U32.AND UP1, UPT, UR14, 0x1, UPT ;  /* 0x000000010e00788c */ /* 0x000fcc000bf24070 */
[----:B------:R-:W-:-:S13]  /*1480*/  PLOP3.LUT P0, PT, PT, PT, UP1, 0x80, 0x0 ;  /* 0x000000000000781c */ /* 0x000fda0003f0f018 */
[----:B------:R-:W-:Y:S05]  /*1490*/  @P0 EXIT ;  /* 0x000000000000094d */ /* 0x000fea0003800000 */
.L_x_17:
[----:B------:R-:W-:-:S08]  /*14a0*/  NOP ;  /* 0x0000000000007918 */ /* 0x000fd00000000000 */
[----:B------:R-:W0:Y:S02]  /*14b0*/  USETMAXREG.TRY_ALLOC.CTAPOOL UP1, 0xe8 ;  /* 0x000000e8000079c8 */ /* 0x000e240008020600 */
[----:B0-----:R-:W-:-:S13]  /*14c0*/  PLOP3.LUT P0, PT, PT, PT, UP1, 0x80, 0x0 ;  /* 0x000000000000781c */ /* 0x001fda0003f0f018 */
[----:B------:R-:W-:Y:S05]  /*14d0*/  @!P0 BRA `(.L_x_17) ;  /* 0xfffffffc00f08947 */ /* 0x000fea000383ffff */
[----:B------:R-:W-:-:S13]  /*14e0*/  LOP3.LUT P0, RZ, R0, 0xff, RZ, 0xc0, !PT ;  /* 0x000000ff00ff7812 */ /* 0x000fda000780c0ff */
[----:B------:R-:W-:Y:S05]  /*14f0*/  @!P0 EXIT ;  /* 0x000000000000894d */ /* 0x000fea0003800000 */
[----:B------:R-:W0:Y:S01]  /*1500*/  S2UR UR5, SR_CgaCtaId ;  /* 0x00000000000579c3 */ /* 0x000e220000008800 */
[----:B------:R-:W-:Y:S01]  /*1510*/  VIADD R8, R8, 0xffffffff ;  /* 0xffffffff08087836 */ /* 0x000fe20000000000 */
[CC--:B------:R-:W-:Y:S01]  /*1520*/  LEA.HI R0, R9.reuse, R4.reuse, RZ, 0x2 ;  /* 0x0000000409007211 */ /* 0x0c0fe200078f10ff */
[----:B------:R-:W-:Y:S01]  /*1530*/  UMOV UR44, 0x400 ;  /* 0x00000400002c7882 */ /* 0x000fe20000000000 */
[----:B------:R-:W-:Y:S01]  /*1540*/  LEA.HI R9, R9, R4, RZ, 0x5 ;  /* 0x0000000409097211 */ /* 0x000fe200078f28ff */
[----:B------:R-:W-:Y:S01]  /*1550*/  USHF.R.U32.HI UR4, URZ, 0x2, UR38 ;  /* 0x000000023f047899 */ /* 0x000fe20008011626 */
[C---:B------:R-:W-:Y:S01]  /*1560*/  R2UR UR46, R8.reuse ;  /* 0x00000000082e72ca */ /* 0x040fe200000e0000 */
[----:B------:R-:W-:Y:S01]  /*1570*/  ULOP3.LUT UR45, UR38, 0x3, URZ, 0xc0, !UPT ;  /* 0x00000003262d7892 */ /* 0x000fe2000f8ec03f */
[--C-:B------:R-:W-:Y:S01]  /*1580*/  SHF.R.S32.HI R154, RZ, 0x2, R0.reuse ;  /* 0x00000002ff9a7819 */ /* 0x100fe20000011400 */
[----:B------:R-:W-:Y:S01]  /*1590*/  UISETP.LT.AND UP1, UPT, UR38, 0x1, UPT ;  /* 0x000000012600788c */ /* 0x000fe2000bf21270 */
[----:B------:R-:W-:Y:S01]  /*15a0*/  SHF.R.S32.HI R3, RZ, 0x1f, R0 ;  /* 0x0000001fff037819 */ /* 0x000fe20000011400 */
[----:B------:R-:W-:Y:S01]  /*15b0*/  ULOP3.LUT UR4, UR4, 0x1, URZ, 0xc0, !UPT ;  /* 0x0000000104047892 */ /* 0x000fe2000f8ec03f */
[----:B------:R-:W-:Y:S01]  /*15c0*/  SHF.R.S32.HI R9, RZ, 0x5, R9 ;  /* 0x00000005ff097819 */ /* 0x000fe20000011409 */
[----:B------:R-:W-:Y:S01]  /*15d0*/  ULDC UR6, c[0x0][0x284] ;  /* 0x0000a10000067ab9 */ /* 0x000fe20000000800 */
[----:B------:R-:W-:Y:S01]  /*15e0*/  LEA.HI R3, R3, R154, RZ, 0x3 ;  /* 0x0000009a03037211 */ /* 0x000fe200078f18ff */
[----:B------:R-:W-:Y:S01]  /*15f0*/  USEL UR45, UR45, URZ, !UP0 ;  /* 0x0000003f2d2d7287 */ /* 0x000fe2000c000000 */
[----:B------:R-:W-:Y:S01]  /*1600*/  ISETP.NE.AND P0, PT, R8, RZ, PT ;  /* 0x000000ff0800720c */ /* 0x000fe20003f05270 */
[----:B------:R-:W-:Y:S01]  /*1610*/  USEL UR48, UR38, 0x1, UP1 ;  /* 0x0000000126307887 */ /* 0x000fe20008800000 */
[----:B------:R-:W-:Y:S01]  /*1620*/  LOP3.LUT R3, R3, 0xfffffff8, RZ, 0xc0, !PT ;  /* 0xfffffff803037812 */ /* 0x000fe200078ec0ff */
[----:B------:R-:W-:Y:S01]  /*1630*/  USHF.L.U32 UR46, UR46, 0x3, URZ ;  /* 0x000000032e2e7899 */ /* 0x000fe2000800063f */
[----:B------:R-:W-:Y:S01]  /*1640*/  SEL R170, RZ, 0x1, P0 ;  /* 0x00000001ffaa7807 */ /* 0x000fe20000000000 */
[----:B------:R-:W-:-:S02]  /*1650*/  UISETP.EQ.U32.AND UP0, UPT, UR4, 0x1, !UP0 ;  /* 0x000000010400788c */ /* 0x000fc4000c702070 */
[----:B------:R-:W-:Y:S01]  /*1660*/  IMAD.IADD R154, R154, 0x1, -R3 ;  /* 0x000000019a9a7824 */ /* 0x000fe200078e0a03 */
[----:B0-----:R-:W-:Y:S01]  /*1670*/  ULEA UR44, UR5, UR44, 0x18 ;  /* 0x0000002c052c7291 */ /* 0x001fe2000f8ec03f */
[----:B------:R-:W-:Y:S01]  /*1680*/  IMAD.U32 R158, RZ, RZ, UR46 ;  /* 0x0000002eff9e7e24 */ /* 0x000fe2000f8e00ff */
[----:B------:R-:W-:Y:S01]  /*1690*/  LOP3.LUT R3, R0, 0xfffffffc, RZ, 0xc0, !PT ;  /* 0xfffffffc00037812 */ /* 0x000fe200078ec0ff */
[C-C-:B------:R-:W-:Y:S01]  /*16a0*/  IMAD R161, R9.reuse, -0x10, -R154.reuse ;  /* 0xfffffff009a17824 */ /* 0x140fe200078e0a9a */
[----:B------:R-:W-:Y:S01]  /*16b0*/  UIADD3 UR47, UR44, 0x50, URZ ;  /* 0x000000502c2f7890 */ /* 0x000fe2000fffe03f */
[--C-:B------:R-:W-:Y:S01]  /*16c0*/  SHF.R.S32.HI R155, RZ, 0x1f, R154.reuse ;  /* 0x0000001fff9b7819 */ /* 0x100fe2000001149a */
[----:B------:R-:W-:Y:S01]  /*16d0*/  ULOP3.LUT UR42, UR41, 0x1, URZ, 0xfc, !UPT ;  /* 0x00000001292a7892 */ /* 0x000fe2000f8efc3f */
[----:B------:R-:W-:Y:S01]  /*16e0*/  LOP3.LUT R160, R158, 0x8, RZ, 0xc0, !PT ;  /* 0x000000089ea07812 */ /* 0x000fe200078ec0ff */
[----:B------:R-:W-:Y:S01]  /*16f0*/  IMAD.IADD R156, R4, 0x1, -R3 ;  /* 0x00000001049c7824 */ /* 0x000fe200078e0a03 */
[----:B------:R-:W-:Y:S01]  /*1700*/  LOP3.LUT R158, R158, 0x8, RZ, 0xc, !PT ;  /* 0x000000089e9e7812 */ /* 0x000fe200078e0cff */
[----:B------:R-:W-:Y:S01]  /*1710*/  IMAD.U32 R157, RZ, RZ, UR47 ;  /* 0x0000002fff9d7e24 */ /* 0x000fe2000f8e00ff */
[----:B------:R-:W-:Y:S01]  /*1720*/  LOP3.LUT R160, R160, 0x18, RZ, 0x3c, !PT ;  /* 0x00000018a0a07812 */ /* 0x000fe200078e3cff */
[----:B------:R-:W-:Y:S01]  /*1730*/  IMAD.WIDE R154, R9, 0x10, R154 ;  /* 0x00000010099a7825 */ /* 0x000fe200078e029a */
[----:B------:R-:W-:-:S02]  /*1740*/  USHF.L.U32 UR43, UR38, 0x1, URZ ;  /* 0x00000001262b7899 */ /* 0x000fc4000800063f */
[----:B------:R-:W-:Y:S01]  /*1750*/  UIADD3 UR48, -UR48, UR38, URZ ;  /* 0x0000002630307290 */ /* 0x000fe2000fffe13f */
[----:B------:R-:W-:Y:S01]  /*1760*/  VIADD R159, R157, UR46 ;  /* 0x0000002e9d9f7c36 */ /* 0x000fe20008000000 */
[----:B------:R-:W-:Y:S01]  /*1770*/  USEL UR49, URZ, 0x1, !UP0 ;  /* 0x000000013f317887 */ /* 0x000fe2000c000000 */
[----:B------:R-:W-:-:S11]  /*1780*/  VIADD R161, R161, UR6 ;  /* 0x00000006a1a17c36 */ /* 0x000fd60008000000 */
.L_x_293:
[----:B------:R-:W-:Y:S01]  /*1790*/  SHF.L.U32 R0, R170, 0x1f, RZ ;  /* 0x0000001faa007819 */ /* 0x000fe200000006ff */
[----:B------:R-:W-:Y:S02]  /*17a0*/  ULDC UR4, c[0x0][0x28c] ;  /* 0x0000a30000047ab9 */ /* 0x000fe40000000800 */
[----:B------:R-:W-:Y:S01]  /*17b0*/  ISETP.LT.AND P1, PT, RZ, UR4, PT ;  /* 0x00000004ff007c0c */ /* 0x000fe2000bf21270 */
[----:B------:R-:W0:Y:S02]  /*17c0*/  SYNCS.PHASECHK.TRANS64.TRYWAIT P0, [R157+UR46], R0 ;  /* 0x000000009d0075a7 */ /* 0x000e24000800016e */
[----:B01234-:R-:W-:Y:S10]  /*17d0*/  @!P0 BRA `(.L_x_18) ;  /* 0x000000a000088947 */ /* 0x01fff40003800000 */
.L_x_315:
[----:B------:R-:W-:Y:S05]  /*17e0*/  @P1 BRA `(.L_x_19) ;  /* 0x0000000000401947 */ /* 0x000fea0003800000 */
[----:B0-----:R-:W-:Y:S01]  /*17f0*/  MOV R0, 0x0 ;  /* 0x0000000000007802 */ /* 0x001fe20000000f00 */
[----:B------:R-:W-:Y:S01]  /*1800*/  ULDC.64 UR4, c[0x4][0x68] ;  /* 0x01001a0000047ab9 */ /* 0x000fe20000000a00 */
[----:B------:R-:W-:Y:S01]  /*1810*/  ULDC.64 UR6, c[0x4][0x8] ;  /* 0x0100020000067ab9 */ /* 0x000fe20000000a00 */
[----:B------:R-:W-:Y:S01]  /*1820*/  IMAD.U32 R4, RZ, RZ, UR4 ;  /* 0x00000004ff047e24 */ /* 0x000fe2000f8e00ff */
[----:B------:R0:W1:Y:S01]  /*1830*/  LDC.64 R14, c[0x4][R0] ;  /* 0x01000000000e7b82 */ /* 0x0000620000000a00 */
[----:B------:R-:W-:Y:S01]  /*1840*/  IMAD.U32 R5, RZ, RZ, UR5 ;  /* 0x00000005ff057e24 */ /* 0x000fe2000f8e00ff */
[----:B------:R-:W-:Y:S01]  /*1850*/  ULDC.64 UR4, c[0x4][0x70] ;  /* 0x01001c0000047ab9 */ /* 0x000fe20000000a00 */
[----:B------:R-:W-:Y:S02]  /*1860*/  IMAD.U32 R10, RZ, RZ, UR6 ;  /* 0x00000006ff0a7e24 */ /* 0x000fe4000f8e00ff */
[----:B------:R-:W-:Y:S02]  /*1870*/  IMAD.U32 R6, RZ, RZ, UR4 ;  /* 0x00000004ff067e24 */ /* 0x000fe4000f8e00ff */
[----:B------:R-:W-:-:S02]  /*1880*/  IMAD.U32 R7, RZ, RZ, UR5 ;  /* 0x00000005ff077e24 */ /* 0x000fc4000f8e00ff */
[----:B------:R-:W-:Y:S02]  /*1890*/  IMAD.U32 R11, RZ, RZ, UR7 ;  /* 0x00000007ff0b7e24 */ /* 0x000fe4000f8e00ff */
[----:B------:R-:W-:Y:S02]  /*18a0*/  IMAD.MOV.U32 R8, RZ, RZ, 0x1e1 ;  /* 0x000001e1ff087424 */ /* 0x000fe400078e00ff */
[----:B------:R-:W-:Y:S02]  /*18b0*/  IMAD.MOV.U32 R12, RZ, RZ, 0x1 ;  /* 0x00000001ff0c7424 */ /* 0x000fe400078e00ff */
[----:B0-----:R-:W-:-:S07]  /*18c0*/  IMAD.MOV.U32 R13, RZ, RZ, RZ ;  /* 0x000000ffff0d7224 */ /* 0x001fce00078e00ff */
[----:B------:R-:W-:-:S07]  /*18d0*/  LEPC R20, `(.L_x_19) ;  /* 0x000000001014794e */ /* 0x000fce0000000000 */
[----:B-1---5:R-:W-:Y:S05]  /*18e0*/  CALL.ABS.NOINC R14 ;  /* 0x000000000e007343 */ /* 0x022fea0003c00000 */
.L_x_19:
[----:B0-----:R-:W-:-:S05]  /*18f0*/  IMAD.U32 R0, RZ, RZ, UR42 ;  /* 0x0000002aff007e24 */ /* 0x001fca000f8e00ff */
[----:B------:R-:W-:-:S13]  /*1900*/  ISETP.NE.AND P0, PT, R0, 0x3, PT ;  /* 0x000000030000780c */ /* 0x000fda0003f05270 */
[----:B------:R-:W-:Y:S05]  /*1910*/  @!P0 BRA `(.L_x_20) ;  /* 0x0000000000048947 */ /* 0x000fea0003800000 */
[----:B------:R-:W-:Y:S01]  /*1920*/  BPT.TRAP 0x1 ;  /* 0x000000040000795c */ /* 0x000fe20000300000 */
.L_x_20:
[----:B------:R-:W-:Y:S02]  /*1930*/  IMAD.U32 R3, RZ, RZ, UR45 ;  /* 0x0000002dff037e24 */ /* 0x000fe4000f8e00ff */
[----:B------:R-:W-:-:S03]  /*1940*/  IMAD.U32 R0, RZ, RZ, UR49 ;  /* 0x00000031ff007e24 */ /* 0x000fc6000f8e00ff */
[----:B------:R-:W-:Y:S02]  /*1950*/  LEA R3, R3, UR44, 0x3 ;  /* 0x0000002c03037c11 */ /* 0x000fe4000f8e18ff */
[----:B------:R-:W-:-:S04]  /*1960*/  SHF.L.U32 R0, R0, 0x1f, RZ ;  /* 0x0000001f00007819 */ /* 0x000fc800000006ff */
[----:B------:R0:W1:Y:S01]  /*1970*/  SYNCS.PHASECHK.TRANS64.TRYWAIT P1, [R3+URZ], R0 ;  /* 0x00000000030075a7 */ /* 0x000062000802017f */
[----:B------:R-:W-:Y:S05]  /*1980*/  @!P0 BRA `(.L_x_21) ;  /* 0x0000000000048947 */ /* 0x000fea0003800000 */
[----:B------:R-:W-:Y:S01]  /*1990*/  BPT.TRAP 0x1 ;  /* 0x000000040000795c */ /* 0x000fe20000300000 */
.L_x_21:
[----:B------:R-:W-:-:S05]  /*19a0*/  IMAD.U32 R4, RZ, RZ, UR48 ;  /* 0x00000030ff047e24 */ /* 0x000fca000f8e00ff */
[----:B------:R-:W-:Y:S01]  /*19b0*/  ISETP.GE.AND P2, PT, R4, 0x1, PT ;  /* 0x000000010400780c */ /* 0x000fe20003f46270 */
[----:B-1----:R-:W-:-:S12]  /*19c0*/  @P1 BRA `(.L_x_22) ;  /* 0x0000000000081947 */ /* 0x002fd80003800000 */
[----:B------:R-:W1:Y:S02]  /*19d0*/  SYNCS.PHASECHK.TRANS64.TRYWAIT P1, [R3+URZ], R0 ;  /* 0x00000000030075a7 */ /* 0x000e64000802017f */
[----:B-1----:R-:W-:Y:S05]  /*19e0*/  @!P1 BRA `(.L_x_23) ;  /* 0x0000009c00989947 */ /* 0x002fea0003800000 */
.L_x_22:
[----:B------:R-:W-:Y:S05]  /*19f0*/  WARPSYNC.ALL ;  /* 0x0000000000007948 */ /* 0x000fea0003800000 */
[----:B------:R-:W-:Y:S01]  /*1a00*/  UIADD3 UR4, UR44, 0x180, URZ ;  /* 0x000001802c047890 */ /* 0x000fe2000fffe03f */
[----:B------:R-:W-:Y:S01]  /*1a10*/  WARPGROUP.ARRIVE ;  /* 0x00000000000079c5 */ /* 0x000fe20000000000 */
[----:B------:R-:W-:Y:S02]  /*1a20*/  UIADD3 UR5, UR44, 0x8180, URZ ;  /* 0x000081802c057890 */ /* 0x000fe4000fffe03f */
[----:B------:R-:W-:Y:S02]  /*1a30*/  USHF.R.U32.HI UR4, URZ, 0x4, UR4 ;  /* 0x000000043f047899 */ /* 0x000fe40008011604 */
[----:B------:R-:W-:-:S02]  /*1a40*/  USHF.R.U32.HI UR5, URZ, 0x4, UR5 ;  /* 0x000000043f057899 */ /* 0x000fc40008011605 */
[----:B------:R-:W-:Y:S02]  /*1a50*/  ULOP3.LUT UR4, UR4, 0x3fff, URZ, 0xc0, !UPT ;  /* 0x00003fff04047892 */ /* 0x000fe4000f8ec03f */
[----:B------:R-:W-:Y:S02]  /*1a60*/  ULOP3.LUT UR5, UR5, 0x3fff, URZ, 0xc0, !UPT ;  /* 0x00003fff05057892 */ /* 0x000fe4000f8ec03f */
[----:B------:R-:W-:Y:S02]  /*1a70*/  ULOP3.LUT UR8, UR4, 0x10000, URZ, 0xfc, !UPT ;  /* 0x0001000004087892 */ /* 0x000fe4000f8efc3f */
[----:B------:R-:W-:Y:S02]  /*1a80*/  ULOP3.LUT UR9, UR5, 0x10000, URZ, 0xfc, !UPT ;  /* 0x0001000005097892 */ /* 0x000fe4000f8efc3f */
[----:B------:R-:W-:Y:S02]  /*1a90*/  ULEA UR10, UR45, UR8, 0x9 ;  /* 0x000000082d0a7291 */ /* 0x000fe4000f8e483f */
[----:B------:R-:W-:Y:S01]  /*1aa0*/  ULEA UR11, UR45, UR9, 0xb ;  /* 0x000000092d0b7291 */ /* 0x000fe2000f8e583f */
[----:B------:R-:W-:Y:S01]  /*1ab0*/  UMOV UR5, 0x40000040 ;  /* 0x4000004000057882 */ /* 0x000fe20000000000 */
[----:B------:R-:W-:-:S03]  /*1ac0*/  UMOV UR7, 0x40000040 ;  /* 0x4000004000077882 */ /* 0x000fc60000000000 */
[----:B------:R-:W-:Y:S02]  /*1ad0*/  UMOV UR4, UR10 ;  /* 0x0000000a00047c82 */ /* 0x000fe40008000000 */
[----:B------:R-:W-:Y:S02]  /*1ae0*/  UMOV UR6, UR11 ;  /* 0x0000000b00067c82 */ /* 0x000fe40008000000 */
[----:B------:R-:W-:Y:S01]  /*1af0*/  HGMMA.64x256x16.F32.BF16 R24, gdesc[UR4], RZ, !UPT, gsb0 ;  /* 0x03e00000041879f0 */ /* 0x000fe2000c0018ff */
[----:B------:R-:W-:Y:S02]  /*1b00*/  UIADD3 UR4, UR10, 0x2, URZ ;  /* 0x000000020a047890 */ /* 0x000fe4000fffe03f */
[----:B------:R-:W-:Y:S01]  /*1b10*/  UIADD3 UR6, UR11, 0x2, URZ ;  /* 0x000000020b067890 */ /* 0x000fe2000fffe03f */
[----:B------:R-:W-:Y:S01]  /*1b20*/  UMOV UR5, 0x40000040 ;  /* 0x4000004000057882 */ /* 0x000fe20000000000 */
[----:B------:R-:W-:Y:S01]  /*1b30*/  UMOV UR7, 0x40000040 ;  /* 0x4000004000077882 */ /* 0x000fe20000000000 */
[----:B------:R-:W-:-:S02]  /*1b40*/  WARPGROUP.DEPBAR.LE gsb0, 0x0 ;  /* 0x00008000000079c5 */ /* 0x000fc40000010000 */
[----:B------:R-:W-:-:S15]  /*1b50*/  WARPGROUP.ARRIVE ;  /* 0x00000000000079c5 */ /* 0x000fde0000000000 */
[----:B------:R-:W-:-:S05]  /*1b60*/  NOP ;  /* 0x0000000000007918 */ /* 0x000fca0000000000 */
[----:B------:R-:W-:Y:S01]  /*1b70*/  HGMMA.64x256x16.F32.BF16 R24, gdesc[UR4], R24, gsb0 ;  /* 0x03e00000041879f0 */ /* 0x000fe20008001818 */
[----:B------:R-:W-:Y:S02]  /*1b80*/  UIADD3 UR4, UR10, 0x4, URZ ;  /* 0x000000040a047890 */ /* 0x000fe4000fffe03f */
[----:B------:R-:W-:Y:S01]  /*1b90*/  UIADD3 UR6, UR11, 0x4, URZ ;  /* 0x000000040b067890 */ /* 0x000fe2000fffe03f */
[----:B------:R-:W-:Y:S01]  /*1ba0*/  UMOV UR5, 0x40000040 ;  /* 0x4000004000057882 */ /* 0x000fe20000000000 */
[----:B------:R-:W-:Y:S01]  /*1bb0*/  UMOV UR7, 0x40000040 ;  /* 0x4000004000077882 */ /* 0x000fe20000000000 */
[----:B------:R-:W-:Y:S02]  /*1bc0*/  WARPGROUP.DEPBAR.LE gsb0, 0x0 ;  /* 0x00008000000079c5 */ /* 0x000fe40000010000 */
        /* <DEDUP_REMOVED lines=10> */
[----:B------:R-:W-:Y:S03]  /*1c70*/  HGMMA.64x256x16.F32.BF16 R24, gdesc[UR4], R24, gsb0 ;  /* 0x03e00000041879f0 */ /* 0x000fe60008001818 */
[----:B------:R-:W-:Y:S02]  /*1c80*/  WARPGROUP.DEPBAR.LE gsb0, 0x0 ;  /* 0x00008000000079c5 */ /* 0x000fe40000010000 */
[----:B------:R-:W-:Y:S05]  /*1c90*/  @!P2 BRA `(.L_x_24) ;  /* 0x000000040024a947 */ /* 0x000fea0003800000 */
[----:B------:R-:W-:Y:S01]  /*1ca0*/  UIADD3 UR4, UR45, 0x1, URZ ;  /* 0x000000012d047890 */ /* 0x000fe2000fffe03f */
[----:B01----:R-:W-:Y:S02]  /*1cb0*/  IMAD.U32 R0, RZ, RZ, UR48 ;  /* 0x00000030ff007e24 */ /* 0x003fe4000f8e00ff */
[----:B------:R-:W-:Y:S01]  /*1cc0*/  IMAD.U32 R3, RZ, RZ, UR45 ;  /* 0x0000002dff037e24 */ /* 0x000fe2000f8e00ff */
[----:B------:R-:W-:-:S04]  /*1cd0*/  UISETP.NE.AND UP0, UPT, UR4, 0x4, UPT ;  /* 0x000000040400788c */ /* 0x000fc8000bf05270 */
[----:B------:R-:W-:Y:S02]  /*1ce0*/  USEL UR5, URZ, 0x1, UP0 ;  /* 0x000000013f057887 */ /* 0x000fe40008000000 */
[----:B------:R-:W-:Y:S02]  /*1cf0*/  USEL UR10, UR4, URZ, UP0 ;  /* 0x0000003f040a7287 */ /* 0x000fe40008000000 */
[----:B------:R-:W-:-:S06]  /*1d00*/  ULOP3.LUT UR5, UR49, UR5, URZ, 0x3c, !UPT ;  /* 0x0000000531057292 */ /* 0x000fcc000f8e3c3f */
[----:B------:R-:W-:-:S07]  /*1d10*/  IMAD.U32 R6, RZ, RZ, UR5 ;  /* 0x00000005ff067e24 */ /* 0x000fce000f8e00ff */
.L_x_31:
[----:B------:R-:W-:Y:S05]  /*1d20*/  @!P0 BRA `(.L_x_25) ;  /* 0x0000000000048947 */ /* 0x000fea0003800000 */
[----:B------:R-:W-:Y:S01]  /*1d30*/  BPT.TRAP 0x1 ;  /* 0x000000040000795c */ /* 0x000fe20000300000 */
.L_x_25:
[----:B------:R-:W-:Y:S01]  /*1d40*/  ULEA UR4, UR10, UR44, 0x3 ;  /* 0x0000002c0a047291 */ /* 0x000fe2000f8e183f */
[----:B------:R-:W-:-:S08]  /*1d50*/  SHF.L.U32 R4, R6, 0x1f, RZ ;  /* 0x0000001f06047819 */ /* 0x000fd000000006ff */
[----:B------:R0:W1:Y:S01]  /*1d60*/  SYNCS.PHASECHK.TRANS64.TRYWAIT P1, [UR4], R4 ;  /* 0x00000004ff0075a7 */ /* 0x0000620008020144 */
[----:B------:R-:W-:Y:S05]  /*1d70*/  @!P0 BRA `(.L_x_26) ;  /* 0x0000000000048947 */ /* 0x000fea0003800000 */
[----:B------:R-:W-:Y:S01]  /*1d80*/  BPT.TRAP 0x1 ;  /* 0x000000040000795c */ /* 0x000fe20000300000 */
.L_x_26:
[----:B-1----:R-:W-:Y:S05]  /*1d90*/  @P1 BRA `(.L_x_27) ;  /* 0x0000000000081947 */ /* 0x002fea0003800000 */
[----:B------:R-:W1:Y:S02]  /*1da0*/  SYNCS.PHASECHK.TRANS64.TRYWAIT P1, [UR4], R4 ;  /* 0x00000004ff0075a7 */ /* 0x000e640008020144 */
[----:B-1----:R-:W-:Y:S05]  /*1db0*/  @!P1 BRA `(.L_x_28) ;  /* 0x0000009800b89947 */ /* 0x002fea0003800000 */
.L_x_27:
[----:B------:R-:W-:Y:S01]  /*1dc0*/  ULEA UR11, UR10, UR8, 0x9 ;  /* 0x000000080a0b7291 */ /* 0x000fe2000f8e483f */
[----:B------:R-:W-:Y:S01]  /*1dd0*/  WARPGROUP.ARRIVE ;  /* 0x00000000000079c5 */ /* 0x000fe20000000000 */
[----:B------:R-:W-:Y:S01]  /*1de0*/  ULEA UR12, UR10, UR9, 0xb ;  /* 0x000000090a0c7291 */ /* 0x000fe2000f8e583f */
[----:B------:R-:W-:Y:S01]  /*1df0*/  UMOV UR5, 0x40000040 ;  /* 0x4000004000057882 */ /* 0x000fe20000000000 */
[----:B------:R-:W-:-:S03]  /*1e00*/  UMOV UR7, 0x40000040 ;  /* 0x4000004000077882 */ /* 0x000fc60000000000 */
[----:B------:R-:W-:Y:S02]  /*1e10*/  UMOV UR4, UR11 ;  /* 0x0000000b00047c82 */ /* 0x000fe40008000000 */
[----:B------:R-:W-:Y:S02]  /*1e20*/  UMOV UR6, UR12 ;  /* 0x0000000c00067c82 */ /* 0x000fe40008000000 */
[----:B------:R-:W-:Y:S01]  /*1e30*/  HGMMA.64x256x16.F32.BF16 R24, gdesc[UR4], R24, gsb0 ;  /* 0x03e00000041879f0 */ /* 0x000fe20008001818 */
        /* <DEDUP_REMOVED lines=26> */
[----:B------:R-:W-:Y:S01]  /*1fe0*/  BPT.TRAP 0x1 ;  /* 0x000000040000795c */ /* 0x000fe20000300000 */
.L_x_29:
[----:B------:R-:W-:Y:S01]  /*1ff0*/  ISETP.NE.AND P1, PT, R152, RZ, PT ;  /* 0x000000ff9800720c */ /* 0x000fe20003f25270 */
[----:B------:R-:W-:-:S12]  /*2000*/  UISETP.GT.U32.AND UP0, UPT, UR41, 0x1, UPT ;  /* 0x000000012900788c */ /* 0x000fd8000bf04070 */
[----:B01----:R-:W-:-:S05]  /*2010*/  @P1 LEA R4, R3, UR44, 0x3 ;  /* 0x0000002c03041c11 */ /* 0x003fca000f8e18ff */
[----:B------:R-:W-:-:S05]  /*2020*/  @P1 VIADD R4, R4, 0x20 ;  /* 0x0000002004041836 */ /* 0x000fca0000000000 */
[----:B------:R-:W-:-:S04]  /*2030*/  @P1 PRMT R4, R153, 0x654, R4 ;  /* 0x0000065499041816 */ /* 0x000fc80000000004 */
[----:B------:R0:W-:Y:S01]  /*2040*/  @P1 SYNCS.ARRIVE.TRANS64.RED.A1T0 RZ, [R4+URZ], RZ ;  /* 0x000000ff04ff19a7 */ /* 0x0001e2000810043f */
[----:B------:R-:W-:-:S13]  /*2050*/  PLOP3.LUT P1, PT, PT, PT, UP0, 0x80, 0x0 ;  /* 0x000000000000781c */ /* 0x000fda0003f2f008 */
[----:B0-----:R-:W-:Y:S05]  /*2060*/  @P1 BRA `(.L_x_30) ;  /* 0x0000000000041947 */ /* 0x001fea0003800000 */
[----:B------:R-:W-:Y:S01]  /*2070*/  BPT.TRAP 0x1 ;  /* 0x000000040000795c */ /* 0x000fe20000300000 */
.L_x_30:
[----:B------:R-:W-:Y:S01]  /*2080*/  UIADD3 UR10, UR10, 0x1, URZ ;  /* 0x000000010a0a7890 */ /* 0x000fe2000fffe03f */
[C---:B------:R-:W-:Y:S01]  /*2090*/  ISETP.GT.AND P2, PT, R0.reuse, 0x1, PT ;  /* 0x000000010000780c */ /* 0x040fe20003f44270 */
[----:B------:R-:W-:Y:S02]  /*20a0*/  VIADD R3, R3, 0x1 ;  /* 0x0000000103037836 */ /* 0x000fe40000000000 */
[----:B------:R-:W-:Y:S01]  /*20b0*/  UISETP.NE.AND UP0, UPT, UR10, 0x4, UPT ;  /* 0x000000040a00788c */ /* 0x000fe2000bf05270 */
[----:B------:R-:W-:Y:S02]  /*20c0*/  VIADD R0, R0, 0xffffffff ;  /* 0xffffffff00007836 */ /* 0x000fe40000000000 */
[C---:B------:R-:W-:Y:S01]  /*20d0*/  ISETP.NE.AND P1, PT, R3.reuse, 0x4, PT ;  /* 0x000000040300780c */ /* 0x040fe20003f25270 */
[----:B------:R-:W-:Y:S02]  /*20e0*/  USEL UR4, URZ, 0x1, UP0 ;  /* 0x000000013f047887 */ /* 0x000fe40008000000 */
[----:B------:R-:W-:Y:S01]  /*20f0*/  USEL UR10, UR10, URZ, UP0 ;  /* 0x0000003f0a0a7287 */ /* 0x000fe20008000000 */
[----:B------:R-:W-:-:S03]  /*2100*/  SEL R3, R3, RZ, P1 ;  /* 0x000000ff03037207 */ /* 0x000fc60000800000 */
[----:B------:R-:W-:Y:S01]  /*2110*/  LOP3.LUT R6, R6, UR4, RZ, 0x3c, !PT ;  /* 0x0000000406067c12 */ /* 0x000fe2000f8e3cff */
[----:B------:R-:W-:Y:S07]  /*2120*/  @P2 BRA `(.L_x_31) ;  /* 0xfffffff800fc2947 */ /* 0x000fee000383ffff */
.L_x_24:
[----:B01----:R-:W0:Y:S01]  /*2130*/  LDC R0, c[0x0][0x28c] ;  /* 0x0000a300ff007b82 */ /* 0x003e220000000800 */
[----:B------:R1:W-:Y:S01]  /*2140*/  SYNCS.ARRIVE.TRANS64.A1T0 RZ, [R158+UR47], RZ ;  /* 0x000000ff9eff79a7 */ /* 0x0003e2000810002f */
[----:B0-----:R-:W-:-:S13]  /*2150*/  ISETP.GE.AND P1, PT, R0, 0x1, PT ;  /* 0x000000010000780c */ /* 0x001fda0003f26270 */
[----:B-1----:R-:W-:Y:S05]  /*2160*/  @!P1 BRA `(.L_x_32) ;  /* 0x0000000000409947 */ /* 0x002fea0003800000 */
[----:B------:R-:W-:Y:S05]  /*2170*/  @!P0 BRA `(.L_x_33) ;  /* 0x0000000000048947 */ /* 0x000fea0003800000 */
[----:B------:R-:W-:Y:S01]  /*2180*/  BPT.TRAP 0x1 ;  /* 0x000000040000795c */ /* 0x000fe20000300000 */
.L_x_33:
[----:B------:R-:W-:Y:S01]  /*2190*/  ISETP.NE.AND P0, PT, R152, RZ, PT ;  /* 0x000000ff9800720c */ /* 0x000fe20003f05270 */
[----:B------:R-:W-:-:S12]  /*21a0*/  IMAD.U32 R3, RZ, RZ, UR44 ;  /* 0x0000002cff037e24 */ /* 0x000fd8000f8e00ff */
[----:B------:R-:W-:-:S05]  /*21b0*/  VOTEU.ANY UP0, P0 ;  /* 0x00000000003f7886 */ /* 0x000fca0000000100 */
[----:B------:R-:W-:Y:S02]  /*21c0*/  @UP0 UIADD3 UR4, UR48, UR45, URZ ;  /* 0x0000002d30040290 */ /* 0x000fe4000fffe03f */
[----:B------:R-:W-:-:S04]  /*21d0*/  UISETP.GT.U32.AND UP0, UPT, UR41, 0x1, UPT ;  /* 0x000000012900788c */ /* 0x000fc8000bf04070 */
[----:B------:R-:W-:-:S04]  /*21e0*/  IMAD.U32 R0, RZ, RZ, UR4 ;  /* 0x00000004ff007e24 */ /* 0x000fc8000f8e00ff */
[----:B------:R-:W-:-:S05]  /*21f0*/  @P0 IMAD.SHL.U32 R0, R0, 0x8, RZ ;  /* 0x0000000800000824 */ /* 0x000fca00078e00ff */
[----:B------:R-:W-:-:S04]  /*2200*/  @P0 LOP3.LUT R0, R0, 0x18, RZ, 0xc0, !PT ;  /* 0x0000001800000812 */ /* 0x000fc800078ec0ff */
[----:B------:R-:W-:-:S04]  /*2210*/  @P0 IADD3 R0, R3, 0x20, R0 ;  /* 0x0000002003000810 */ /* 0x000fc80007ffe000 */
[----:B------:R-:W-:-:S04]  /*2220*/  @P0 PRMT R0, R153, 0x654, R0 ;  /* 0x0000065499000816 */ /* 0x000fc80000000000 */
[----:B------:R0:W-:Y:S01]  /*2230*/  @P0 SYNCS.ARRIVE.TRANS64.RED.A1T0 RZ, [R0+URZ], RZ ;  /* 0x000000ff00ff09a7 */ /* 0x0001e2000810043f */
[----:B------:R-:W-:-:S13]  /*2240*/  PLOP3.LUT P0, PT, PT, PT, UP0, 0x80, 0x0 ;  /* 0x000000000000781c */ /* 0x000fda0003f0f008 */
[----:B0-----:R-:W-:Y:S05]  /*2250*/  @P0 BRA `(.L_x_32) ;  /* 0x0000000000040947 */ /* 0x001fea0003800000 */
[----:B------:R-:W-:Y:S01]  /*2260*/  BPT.TRAP 0x1 ;  /* 0x000000040000795c */ /* 0x000fe20000300000 */
.L_x_32:
[----:B------:R-:W-:Y:S01]  /*2270*/  SHF.L.U32 R0, R170, 0x1f, RZ ;  /* 0x0000001faa007819 */ /* 0x000fe200000006ff */
[----:B------:R-:W-:Y:S01]  /*2280*/  UIADD3 UR45, UR43, UR45, URZ ;  /* 0x0000002d2b2d7290 */ /* 0x000fe2000fffe03f */
[----:B------:R-:W0:Y:S01]  /*2290*/  LDC R7, c[0x0][0x288] ;  /* 0x0000a200ff077b82 */ /* 0x000e220000000800 */
[----:B------:R-:W-:Y:S02]  /*22a0*/  IMAD.SHL.U32 R8, R156, 0x2, RZ ;  /* 0x000000029c087824 */ /* 0x000fe400078e00ff */
[----:B------:R-:W-:Y:S02]  /*22b0*/  USHF.R.U32.HI UR4, URZ, 0x2, UR45 ;  /* 0x000000023f047899 */ /* 0x000fe4000801162d */
[----:B------:R-:W-:Y:S01]  /*22c0*/  UISETP.GT.U32.AND UP0, UPT, UR45, 0x3, UPT ;  /* 0x000000032d00788c */ /* 0x000fe2000bf04070 */
[----:B------:R-:W-:Y:S01]  /*22d0*/  SHF.R.S32.HI R9, RZ, 0x1f, R8 ;  /* 0x0000001fff097819 */ /* 0x000fe20000011408 */
[----:B------:R-:W-:Y:S01]  /*22e0*/  ULOP3.LUT UR4, UR4, 0x1, URZ, 0xc0, !UPT ;  /* 0x0000000104047892 */ /* 0x000fe2000f8ec03f */
[----:B------:R-:W1:Y:S01]  /*22f0*/  SYNCS.PHASECHK.TRANS64.TRYWAIT P0, [R157+UR46+0x10], R0 ;  /* 0x000010009d0075a7 */ /* 0x000e62000800016e */
[----:B------:R-:W-:-:S02]  /*2300*/  UISETP.LT.U32.AND UP0, UPT, UR43, 0x4, UP0 ;  /* 0x000000042b00788c */ /* 0x000fc40008701070 */
[----:B------:R-:W-:Y:S02]  /*2310*/  UISETP.NE.U32.AND UP1, UPT, UR4, 0x1, UPT ;  /* 0x000000010400788c */ /* 0x000fe4000bf25070 */
[----:B------:R-:W-:Y:S02]  /*2320*/  USEL UR5, URZ, 0x1, !UP0 ;  /* 0x000000013f057887 */ /* 0x000fe4000c000000 */
[----:B------:R-:W-:Y:S02]  /*2330*/  UISETP.GT.U32.AND UP1, UPT, UR43, 0x3, !UP1 ;  /* 0x000000032b00788c */ /* 0x000fe4000cf24070 */
[----:B------:R-:W-:Y:S02]  /*2340*/  ULOP3.LUT UR45, UR45, 0x3, URZ, 0xc0, !UPT ;  /* 0x000000032d2d7892 */ /* 0x000fe4000f8ec03f */
[----:B------:R-:W-:-:S04]  /*2350*/  USEL UR4, URZ, 0x1, !UP1 ;  /* 0x000000013f047887 */ /* 0x000fc8000c800000 */
[----:B------:R-:W-:Y:S01]  /*2360*/  ULOP3.LUT UR49, UR4, UR49, UR5, 0x96, !UPT ;  /* 0x0000003104317292 */ /* 0x000fe2000f8e9605 */
[----:B01----:R-:W-:Y:S11]  /*2370*/  @!P0 BRA `(.L_x_34) ;  /* 0x0000009400608947 */ /* 0x003ff60003800000 */
.L_x_316:
[----:B------:R-:W-:Y:S01]  /*2380*/  IMAD.SHL.U32 R4, R18, 0x40, RZ ;  /* 0x0000004012047824 */ /* 0x000fe200078e00ff */
[----:B------:R-:W-:Y:S01]  /*2390*/  ULDC UR6, c[0x0][0x284] ;  /* 0x0000a10000067ab9 */ /* 0x000fe20000000800 */
[----:B------:R-:W-:Y:S01]  /*23a0*/  IMAD.SHL.U32 R12, R2, 0x100, RZ ;  /* 0x00000100020c7824 */ /* 0x000fe200078e00ff */
[----:B------:R-:W-:Y:S01]  /*23b0*/  SHF.R.S32.HI R165, RZ, 0x1f, R19 ;  /* 0x0000001fffa57819 */ /* 0x000fe20000011413 */
[----:B------:R-:W-:Y:S01]  /*23c0*/  ULDC.64 UR4, c[0x0][0x5d0] ;  /* 0x0001740000047ab9 */ /* 0x000fe20000000a00 */
[----:B------:R-:W-:Y:S01]  /*23d0*/  ISETP.GE.AND P0, PT, R4, UR6, PT ;  /* 0x0000000604007c0c */ /* 0x000fe2000bf06270 */
[----:B------:R-:W-:Y:S01]  /*23e0*/  IMAD.WIDE.U32 R2, R19, UR4, R8 ;  /* 0x0000000413027c25 */ /* 0x000fe2000f8e0008 */
[----:B------:R-:W-:Y:S02]  /*23f0*/  SHF.R.S32.HI R13, RZ, 0x1f, R12 ;  /* 0x0000001fff0d7819 */ /* 0x000fe4000001140c */
[C---:B------:R-:W-:Y:S01]  /*2400*/  ISETP.GE.OR P0, PT, R12.reuse, R7, P0 ;  /* 0x000000070c00720c */ /* 0x040fe20000706670 */
[----:B0-----:R-:W-:Y:S01]  /*2410*/  IMAD R0, R165, UR4, RZ ;  /* 0x00000004a5007c24 */ /* 0x001fe2000f8e02ff */
[----:B------:R-:W-:-:S03]  /*2420*/  IADD3 R2, P1, R12, R2, RZ ;  /* 0x000000020c027210 */ /* 0x000fc60007f3e0ff */
[----:B------:R-:W-:-:S05]  /*2430*/  IMAD R5, R19, UR5, R0 ;  /* 0x0000000513057c24 */ /* 0x000fca000f8e0200 */
[----:B------:R-:W-:-:S03]  /*2440*/  IADD3.X R3, R13, R3, R5, P1, !PT ;  /* 0x000000030d037210 */ /* 0x000fc60000ffe405 */
[----:B------:R-:W-:Y:S05]  /*2450*/  @P0 BRA `(.L_x_35) ;  /* 0x0000007c00040947 */ /* 0x000fea0003800000 */
[----:B------:R-:W0:Y:S01]  /*2460*/  LDC.64 R10, c[0x0][0x5c8] ;  /* 0x00017200ff0a7b82 */ /* 0x000e220000000a00 */
[----:B-----5:R-:W-:Y:S01]  /*2470*/  FSETP.NEU.AND P0, PT, R22, RZ, PT ;  /* 0x000000ff1600720b */ /* 0x020fe20003f0d000 */
[----:B------:R-:W-:Y:S01]  /*2480*/  IMAD R5, R156, -0x2, R7 ;  /* 0xfffffffe9c057824 */ /* 0x000fe200078e0207 */
[----:B------:R-:W-:Y:S01]  /*2490*/  BSSY B0, `(.L_x_35) ;  /* 0x00007bd000007945 */ /* 0x000fe20003800000 */
[----:B------:R-:W-:-:S04]  /*24a0*/  IMAD.WIDE R162, R18, 0x40, R154 ;  /* 0x0000004012a27825 */ /* 0x000fc800078e029a */
[----:B------:R-:W-:Y:S02]  /*24b0*/  IMAD.IADD R0, R5, 0x1, -R12 ;  /* 0x0000000105007824 */ /* 0x000fe400078e0a0c */
[----:B------:R-:W-:-:S03]  /*24c0*/  IMAD.IADD R4, R161, 0x1, -R4 ;  /* 0x00000001a1047824 */ /* 0x000fc600078e0a04 */
[----:B------:R-:W-:-:S04]  /*24d0*/  ISETP.GT.AND P2, PT, R0, RZ, PT ;  /* 0x000000ff0000720c */ /* 0x000fc80003f44270 */
[----:B------:R-:W-:Y:S01]  /*24e0*/  ISETP.GT.AND P1, PT, R4, RZ, P2 ;  /* 0x000000ff0400720c */ /* 0x000fe20001724270 */
[-C--:B0-----:R-:W-:Y:S02]  /*24f0*/  IMAD R5, R163, R10.reuse, RZ ;  /* 0x0000000aa3057224 */ /* 0x081fe400078e02ff */
[----:B------:R-:W-:-:S04]  /*2500*/  IMAD.WIDE.U32 R172, R162, R10, R2 ;  /* 0x0000000aa2ac7225 */ /* 0x000fc800078e0002 */
[----:B------:R-:W-:-:S04]  /*2510*/  IMAD R5, R162, R11, R5 ;  /* 0x0000000ba2057224 */ /* 0x000fc800078e0205 */
[----:B------:R-:W-:Y:S01]  /*2520*/  IMAD.IADD R175, R173, 0x1, R5 ;  /* 0x00000001adaf7824 */ /* 0x000fe200078e0205 */
[----:B------:R-:W-:Y:S06]  /*2530*/  @!P0 BRA `(.L_x_36) ;  /* 0x0000005400a08947 */ /* 0x000fec0003800000 */
[----:B------:R-:W0:Y:S01]  /*2540*/  LDC.64 R20, c[0x0][0x5b8] ;  /* 0x00016e00ff147b82 */ /* 0x000e220000000a00 */
[----:B------:R-:W-:-:S07]  /*2550*/  ULDC.64 UR4, c[0x0][0x5c0] ;  /* 0x0001700000047ab9 */ /* 0x000fce0000000a00 */
[----:B------:R-:W1:Y:S08]  /*2560*/  LDC.64 R166, c[0x0][0x5b0] ;  /* 0x00016c00ffa67b82 */ /* 0x000e700000000a00 */
[----:B------:R-:W2:Y:S01]  /*2570*/  LDC.64 R14, c[0x0][0x5a8] ;  /* 0x00016a00ff0e7b82 */ /* 0x000ea20000000a00 */
[-C--:B0-----:R-:W-:Y:S02]  /*2580*/  IMAD R6, R165, R20.reuse, RZ ;  /* 0x00000014a5067224 */ /* 0x081fe400078e02ff */
[----:B------:R-:W-:-:S04]  /*2590*/  IMAD.WIDE.U32 R2, R19, R20, R8 ;  /* 0x0000001413027225 */ /* 0x000fc800078e0008 */
[----:B------:R-:W-:Y:S01]  /*25a0*/  IMAD R171, R19, R21, R6 ;  /* 0x0000001513ab7224 */ /* 0x000fe200078e0206 */
[----:B------:R-:W-:Y:S01]  /*25b0*/  IADD3 R164, P0, R12, R2, RZ ;  /* 0x000000020ca47210 */ /* 0x000fe20007f1e0ff */
[----:B-1----:R-:W-:-:S03]  /*25c0*/  IMAD R2, R163, R166, RZ ;  /* 0x000000a6a3027224 */ /* 0x002fc600078e02ff */
[----:B------:R-:W-:Y:S01]  /*25d0*/  IADD3.X R165, R13, R3, R171, P0, !PT ;  /* 0x000000030da57210 */ /* 0x000fe200007fe4ab */
[C---:B------:R-:W-:Y:S02]  /*25e0*/  IMAD R173, R162.reuse, R167, R2 ;  /* 0x000000a7a2ad7224 */ /* 0x040fe400078e0202 */
[----:B------:R-:W-:-:S04]  /*25f0*/  IMAD.WIDE.U32 R2, R162, R166, R164 ;  /* 0x000000a6a2027225 */ /* 0x000fc800078e00a4 */
[----:B------:R-:W-:Y:S01]  /*2600*/  IMAD.IADD R3, R3, 0x1, R173 ;  /* 0x0000000103037824 */ /* 0x000fe200078e02ad */
[----:B--2---:R-:W-:-:S04]  /*2610*/  LEA R6, P0, R2, R14, 0x1 ;  /* 0x0000000e02067211 */ /* 0x004fc800078008ff */
[----:B------:R-:W-:-:S05]  /*2620*/  LEA.HI.X R7, R2, R15, R3, 0x1, P0 ;  /* 0x0000000f02077211 */ /* 0x000fca00000f0c03 */
[----:B------:R0:W2:Y:S01]  /*2630*/  @P1 LDG.E.LTC128B.U16 R5, desc[UR50][R6.64] ;  /* 0x0000003206051981 */ /* 0x0000a2000c1e1520 */
[----:B------:R-:W-:Y:S01]  /*2640*/  IMAD.WIDE.U32 R2, R162, R166, R12 ;  /* 0x000000a6a2027225 */ /* 0x000fe200078e000c */
[----:B------:R-:W-:Y:S02]  /*2650*/  BSSY B1, `(.L_x_37) ;  /* 0x0000014000017945 */ /* 0x000fe40003800000 */
[----:B------:R-:W-:-:S04]  /*2660*/  IADD3 R168, P0, R8, R2, RZ ;  /* 0x0000000208a87210 */ /* 0x000fc80007f1e0ff */
[----:B------:R-:W-:Y:S02]  /*2670*/  IADD3.X R169, R9, R173, R3, P0, !PT ;  /* 0x000000ad09a97210 */ /* 0x000fe400007fe403 */
[----:B------:R-:W-:Y:S01]  /*2680*/  LEA R2, P0, R172, UR4, 0x1 ;  /* 0x00000004ac027c11 */ /* 0x000fe2000f8008ff */
[----:B------:R-:W-:-:S03]  /*2690*/  IMAD.WIDE.U32 R168, R19, R20, R168 ;  /* 0x0000001413a87225 */ /* 0x000fc600078e00a8 */
[----:B------:R-:W-:Y:S02]  /*26a0*/  LEA.HI.X R3, R172, UR5, R175, 0x1, P0 ;  /* 0x00000005ac037c11 */ /* 0x000fe400080f0caf */
[----:B------:R-:W-:Y:S01]  /*26b0*/  ISETP.GT.AND P0, PT, R0, 0x1, PT ;  /* 0x000000010000780c */ /* 0x000fe20003f04270 */
[----:B0-----:R-:W-:Y:S01]  /*26c0*/  IMAD.IADD R7, R171, 0x1, R169 ;  /* 0x00000001ab077824 */ /* 0x001fe200078e02a9 */
[----:B------:R-:W-:Y:S02]  /*26d0*/  LEA R6, P4, R168, R14, 0x1 ;  /* 0x0000000ea8067211 */ /* 0x000fe400078808ff */
[----:B------:R-:W-:Y:S02]  /*26e0*/  ISETP.GT.AND P3, PT, R4, RZ, P0 ;  /* 0x000000ff0400720c */ /* 0x000fe40000764270 */
[----:B------:R-:W-:Y:S01]  /*26f0*/  LEA.HI.X R7, R168, R15, R7, 0x1, P4 ;  /* 0x0000000fa8077211 */ /* 0x000fe200020f0c07 */
[C---:B------:R-:W-:Y:S01]  /*2700*/  IMAD.SHL.U32 R168, R166.reuse, 0x8, RZ ;  /* 0x00000008a6a87824 */ /* 0x040fe200078e00ff */
[----:B------:R-:W-:Y:S01]  /*2710*/  SHF.L.U64.HI R169, R166, 0x3, R167 ;  /* 0x00000003a6a97819 */ /* 0x000fe200000102a7 */
[----:B--2---:R-:W-:-:S04]  /*2720*/  IMAD.U32 R21, R5, 0x10000, RZ ;  /* 0x0001000005157824 */ /* 0x004fc800078e00ff */
[----:B------:R-:W-:-:S04]  /*2730*/  FMUL R21, R21, R22 ;  /* 0x0000001615157220 */ /* 0x000fc80000400000 */
[----:B------:R-:W-:-:S05]  /*2740*/  FFMA R21, R24, R23, R21 ;  /* 0x0000001718157223 */ /* 0x000fca0000000015 */
[----:B------:R-:W-:-:S05]  /*2750*/  F2FP.BF16.F32.PACK_AB R21, RZ, R21 ;  /* 0x00000015ff15723e */ /* 0x000fca00000010ff */
[----:B------:R0:W-:Y:S01]  /*2760*/  @P1 STG.E.U16 desc[UR50][R2.64], R21 ;  /* 0x0000001502001986 */ /* 0x0001e2000c101532 */
[----:B------:R-:W-:Y:S05]  /*2770*/  @!P3 BRA `(.L_x_38) ;  /* 0x000000000004b947 */ /* 0x000fea0003800000 */
[----:B------:R1:W5:Y:S02]  /*2780*/  LDG.E.LTC128B.U16 R5, desc[UR50][R6.64+0x2] ;  /* 0x0000023206057981 */ /* 0x000364000c1e1520 */
.L_x_38:
[----:B------:R-:W-:Y:S05]  /*2790*/  BSYNC B1 ;  /* 0x0000000000017941 */ /* 0x000fea0003800000 */
.L_x_37:
[----:B0----5:R-:W-:Y:S01]  /*27a0*/  IMAD.U32 R21, R5, 0x10000, RZ ;  /* 0x0001000005157824 */ /* 0x021fe200078e00ff */
[----:B------:R-:W-:Y:S01]  /*27b0*/  ISETP.GT.AND P2, PT, R4, 0x8, P2 ;  /* 0x000000080400780c */ /* 0x000fe20001744270 */
[----:B------:R-:W-:-:S04]  /*27c0*/  IMAD.WIDE.U32 R168, R162, R166, R168 ;  /* 0x000000a6a2a87225 */ /* 0x000fc800078e00a8 */
[----:B------:R-:W-:Y:S01]  /*27d0*/  FMUL R18, R21, R22 ;  /* 0x0000001615127220 */ /* 0x000fe20000400000 */
[----:B------:R-:W-:Y:S01]  /*27e0*/  IMAD.IADD R173, R173, 0x1, R169 ;  /* 0x00000001adad7824 */ /* 0x000fe200078e02a9 */
[----:B------:R-:W-:Y:S02]  /*27f0*/  IADD3 R21, P1, R164, R168, RZ ;  /* 0x000000a8a4157210 */ /* 0x000fe40007f3e0ff */
[----:B------:R-:W-:-:S03]  /*2800*/  FFMA R18, R25, R23, R18 ;  /* 0x0000001719127223 */ /* 0x000fc60000000012 */
[----:B------:R-:W-:Y:S01]  /*2810*/  IMAD.X R164, R173, 0x1, R165, P1 ;  /* 0x00000001ada47824 */ /* 0x000fe200008e06a5 */
[C---:B------:R-:W-:Y:S02]  /*2820*/  LEA R24, P1, R21.reuse, R14, 0x1 ;  /* 0x0000000e15187211 */ /* 0x040fe400078208ff */
[----:B------:R-:W-:Y:S02]  /*2830*/  F2FP.BF16.F32.PACK_AB R18, RZ, R18 ;  /* 0x00000012ff12723e */ /* 0x000fe400000010ff */
[----:B------:R-:W-:Y:S02]  /*2840*/  LEA.HI.X R25, R21, R15, R164, 0x1, P1 ;  /* 0x0000000f15197211 */ /* 0x000fe400008f0ca4 */
[----:B------:R-:W-:Y:S02]  /*2850*/  PRMT R21, R18, 0x7610, R21 ;  /* 0x0000761012157816 */ /* 0x000fe40000000015 */
[----:B------:R-:W-:-:S03]  /*2860*/  PRMT R18, R5, 0x7610, R18 ;  /* 0x0000761005127816 */ /* 0x000fc60000000012 */
[----:B------:R0:W-:Y:S04]  /*2870*/  @P3 STG.E.U16 desc[UR50][R2.64+0x2], R21 ;  /* 0x0000021502003986 */ /* 0x0001e8000c101532 */
[----:B------:R-:W2:Y:S01]  /*2880*/  @P2 LDG.E.LTC128B.U16 R18, desc[UR50][R24.64] ;  /* 0x0000003218122981 */ /* 0x000ea2000c1e1520 */
[----:B------:R-:W-:Y:S01]  /*2890*/  IADD3 R8, P1, P3, R8, R168, R12 ;  /* 0x000000a808087210 */ /* 0x000fe20007b3e00c */
[----:B------:R-:W-:Y:S01]  /*28a0*/  BSSY B1, `(.L_x_39) ;  /* 0x0000011000017945 */ /* 0x000fe20003800000 */
[C---:B------:R-:W-:Y:S02]  /*28b0*/  SHF.L.U64.HI R11, R10.reuse, 0x4, R11 ;  /* 0x000000040a0b7819 */ /* 0x040fe4000001020b */
[----:B------:R-:W-:Y:S02]  /*28c0*/  IADD3.X R9, R9, R173, R13, P1, P3 ;  /* 0x000000ad09097210 */ /* 0x000fe40000fe640d */
[----:B------:R-:W-:-:S02]  /*28d0*/  LEA R10, P1, R10, R2, 0x4 ;  /* 0x000000020a0a7211 */ /* 0x000fc400078220ff */
[----:B------:R-:W-:Y:S01]  /*28e0*/  ISETP.GT.AND P0, PT, R4, 0x8, P0 ;  /* 0x000000080400780c */ /* 0x000fe20000704270 */
[----:B0-----:R-:W-:-:S04]  /*28f0*/  IMAD.WIDE.U32 R20, R19, R20, R8 ;  /* 0x0000001413147225 */ /* 0x001fc800078e0008 */
[----:B------:R-:W-:Y:S01]  /*2900*/  IMAD.X R11, R11, 0x1, R3, P1 ;  /* 0x000000010b0b7824 */ /* 0x000fe200008e0603 */
[----:B------:R-:W-:Y:S01]  /*2910*/  LEA R8, P3, R20, R14, 0x1 ;  /* 0x0000000e14087211 */ /* 0x000fe200078608ff */
[----:B------:R-:W-:-:S05]  /*2920*/  IMAD.IADD R9, R171, 0x1, R21 ;  /* 0x00000001ab097824 */ /* 0x000fca00078e0215 */
[----:B------:R-:W-:Y:S01]  /*2930*/  LEA.HI.X R9, R20, R15, R9, 0x1, P3 ;  /* 0x0000000f14097211 */ /* 0x000fe200018f0c09 */
[----:B--2---:R-:W-:-:S04]  /*2940*/  IMAD.U32 R5, R18, 0x10000, RZ ;  /* 0x0001000012057824 */ /* 0x004fc800078e00ff */
[----:B------:R-:W-:-:S04]  /*2950*/  FMUL R5, R5, R22 ;  /* 0x0000001605057220 */ /* 0x000fc80000400000 */
[----:B------:R-:W-:-:S05]  /*2960*/  FFMA R5, R26, R23, R5 ;  /* 0x000000171a057223 */ /* 0x000fca0000000005 */
[----:B------:R-:W-:-:S05]  /*2970*/  F2FP.BF16.F32.PACK_AB R5, RZ, R5 ;  /* 0x00000005ff05723e */ /* 0x000fca00000010ff */
[----:B------:R0:W-:Y:S01]  /*2980*/  @P2 STG.E.U16 desc[UR50][R10.64], R5 ;  /* 0x000000050a002986 */ /* 0x0001e2000c101532 */
[----:B------:R-:W-:Y:S05]  /*2990*/  @!P0 BRA `(.L_x_40) ;  /* 0x0000000000048947 */ /* 0x000fea0003800000 */
[----:B------:R2:W5:Y:S02]  /*29a0*/  LDG.E.LTC128B.U16 R18, desc[UR50][R8.64+0x2] ;  /* 0x0000023208127981 */ /* 0x000564000c1e1520 */
.L_x_40:
[----:B------:R-:W-:Y:S05]  /*29b0*/  BSYNC B1 ;  /* 0x0000000000017941 */ /* 0x000fea0003800000 */
.L_x_39:
[----:B0----5:R-:W-:Y:S01]  /*29c0*/  IMAD.U32 R5, R18, 0x10000, RZ ;  /* 0x0001000012057824 */ /* 0x021fe200078e00ff */
[----:B------:R-:W-:Y:S01]  /*29d0*/  ISETP.GT.AND P1, PT, R0, 0x8, PT ;  /* 0x000000080000780c */ /* 0x000fe20003f24270 */
[----:B------:R-:W-:Y:S02]  /*29e0*/  BSSY B1, `(.L_x_41) ;  /* 0x0000008000017945 */ /* 0x000fe40003800000 */
[----:B------:R-:W-:Y:S01]  /*29f0*/  FMUL R12, R5, R22 ;  /* 0x00000016050c7220 */ /* 0x000fe20000400000 */
[----:B------:R-:W-:-:S03]  /*2a00*/  ISETP.GT.AND P2, PT, R4, RZ, P1 ;  /* 0x000000ff0400720c */ /* 0x000fc60000f44270 */
[----:B------:R-:W-:-:S05]  /*2a10*/  FFMA R12, R27, R23, R12 ;  /* 0x000000171b0c7223 */ /* 0x000fca000000000c */
[----:B------:R-:W-:-:S05]  /*2a20*/  F2FP.BF16.F32.PACK_AB R12, RZ, R12 ;  /* 0x0000000cff0c723e */ /* 0x000fca00000010ff */
[----:B------:R0:W-:Y:S01]  /*2a30*/  @P0 STG.E.U16 desc[UR50][R10.64+0x2], R12 ;  /* 0x0000020c0a000986 */ /* 0x0001e2000c101532 */
[----:B------:R-:W-:Y:S05]  /*2a40*/  @!P2 BRA `(.L_x_42) ;  /* 0x000000000004a947 */ /* 0x000fea0003800000 */
[----:B------:R3:W5:Y:S02]  /*2a50*/  LDG.E.LTC128B.U16 R18, desc[UR50][R6.64+0x10] ;  /* 0x0000103206127981 */ /* 0x000764000c1e1520 */
.L_x_42:
[----:B------:R-:W-:Y:S05]  /*2a60*/  BSYNC B1 ;  /* 0x0000000000017941 */ /* 0x000fea0003800000 */
.L_x_41:
[----:B-----5:R-:W-:Y:S01]  /*2a70*/  IMAD.U32 R5, R18, 0x10000, RZ ;  /* 0x0001000012057824 */ /* 0x020fe200078e00ff */
        /* <DEDUP_REMOVED lines=9> */
.L_x_44:
[----:B------:R-:W-:Y:S05]  /*2b10*/  BSYNC B1 ;  /* 0x0000000000017941 */ /* 0x000fea0003800000 */
.L_x_43:
[----:B----45:R-:W-:Y:S01]  /*2b20*/  IMAD.U32 R5, R18, 0x10000, RZ ;  /* 0x0001000012057824 */ /* 0x030fe200078e00ff */
[----:B------:R-:W-:Y:S01]  /*2b30*/  ISETP.GT.AND P1, PT, R4, 0x8, P1 ;  /* 0x000000080400780c */ /* 0x000fe20000f24270 */
[----:B------:R-:W-:Y:S02]  /*2b40*/  BSSY B1, `(.L_x_45) ;  /* 0x0000007000017945 */ /* 0x000fe40003800000 */
[----:B0-----:R-:W-:-:S04]  /*2b50*/  FMUL R12, R5, R22 ;  /* 0x00000016050c7220 */ /* 0x001fc80000400000 */
[----:B------:R-:W-:-:S05]  /*2b60*/  FFMA R12, R29, R23, R12 ;  /* 0x000000171d0c7223 */ /* 0x000fca000000000c */
[----:B------:R-:W-:-:S05]  /*2b70*/  F2FP.BF16.F32.PACK_AB R12, RZ, R12 ;  /* 0x0000000cff0c723e */ /* 0x000fca00000010ff */
[----:B------:R0:W-:Y:S01]  /*2b80*/  @P3 STG.E.U16 desc[UR50][R2.64+0x12], R12 ;  /* 0x0000120c02003986 */ /* 0x0001e2000c101532 */
[----:B------:R-:W-:Y:S05]  /*2b90*/  @!P1 BRA `(.L_x_46) ;  /* 0x0000000000049947 */ /* 0x000fea0003800000 */
[----:B------:R4:W5:Y:S02]  /*2ba0*/  LDG.E.LTC128B.U16 R18, desc[UR50][R8.64+0x10] ;  /* 0x0000103208127981 */ /* 0x000964000c1e1520 */
.L_x_46:
[----:B------:R-:W-:Y:S05]  /*2bb0*/  BSYNC B1 ;  /* 0x0000000000017941 */ /* 0x000fea0003800000 */
.L_x_45:
[----:B-----5:R-:W-:Y:S01]  /*2bc0*/  IMAD.U32 R5, R18, 0x10000, RZ ;  /* 0x0001000012057824 */ /* 0x020fe200078e00ff */
[----:B------:R-:W-:Y:S01]  /*2bd0*/  ISETP.GT.AND P0, PT, R4, 0x8, P0 ;  /* 0x000000080400780c */ /* 0x000fe20000704270 */
[----:B------:R-:W-:Y:S02]  /*2be0*/  BSSY B1, `(.L_x_47) ;  /* 0x0000007000017945 */ /* 0x000fe40003800000 */
[----:B------:R-:W-:-:S04]  /*2bf0*/  FMUL R5, R5, R22 ;  /* 0x0000001605057220 */ /* 0x000fc80000400000 */
[----:B------:R-:W-:-:S05]  /*2c00*/  FFMA R5, R30, R23, R5 ;  /* 0x000000171e057223 */ /* 0x000fca0000000005 */
[----:B------:R-:W-:-:S05]  /*2c10*/  F2FP.BF16.F32.PACK_AB R5, RZ, R5 ;  /* 0x00000005ff05723e */ /* 0x000fca00000010ff */
[----:B------:R0:W-:Y:S01]  /*2c20*/  @P1 STG.E.U16 desc[UR50][R10.64+0x10], R5 ;  /* 0x000010050a001986 */ /* 0x0001e2000c101532 */
[----:B------:R-:W-:Y:S05]  /*2c30*/  @!P0 BRA `(.L_x_48) ;  /* 0x0000000000048947 */ /* 0x000fea0003800000 */
[----:B------:R0:W5:Y:S02]  /*2c40*/  LDG.E.LTC128B.U16 R18, desc[UR50][R8.64+0x12] ;  /* 0x0000123208127981 */ /* 0x000164000c1e1520 */
.L_x_48:
[----:B------:R-:W-:Y:S05]  /*2c50*/  BSYNC B1 ;  /* 0x0000000000017941 */ /* 0x000fea0003800000 */
.L_x_47:
        /* <DEDUP_REMOVED lines=10> */
.L_x_50:
[----:B------:R-:W-:Y:S05]  /*2d00*/  BSYNC B1 ;  /* 0x0000000000017941 */ /* 0x000fea0003800000 */
.L_x_49:
        /* <DEDUP_REMOVED lines=10> */
.L_x_52:
[----:B------:R-:W-:Y:S05]  /*2db0*/  BSYNC B1 ;  /* 0x0000000000017941 */ /* 0x000fea0003800000 */
.L_x_51:
[----:B0----5:R-:W-:Y:S01]  /*2dc0*/  IMAD.U32 R5, R18, 0x10000, RZ ;  /* 0x0001000012057824 */ /* 0x021fe200078e00ff */
        /* <DEDUP_REMOVED lines=8> */
.L_x_54:
[----:B------:R-:W-:Y:S05]  /*2e50*/  BSYNC B1 ;  /* 0x0000000000017941 */ /* 0x000fea0003800000 */
.L_x_53:
        /* <DEDUP_REMOVED lines=9> */
.L_x_56:
[----:B------:R-:W-:Y:S05]  /*2ef0*/  BSYNC B1 ;  /* 0x0000000000017941 */ /* 0x000fea0003800000 */
.L_x_55:
        /* <DEDUP_REMOVED lines=10> */
.L_x_58:
[----:B------:R-:W-:Y:S05]  /*2fa0*/  BSYNC B1 ;  /* 0x0000000000017941 */ /* 0x000fea0003800000 */
.L_x_57:
        /* <DEDUP_REMOVED lines=10> */
.L_x_60:
[----:B------:R-:W-:Y:S05]  /*3050*/  BSYNC B1 ;  /* 0x0000000000017941 */ /* 0x000fea0003800000 */
.L_x_59:
        /* <DEDUP_REMOVED lines=9> */
.L_x_62:
[----:B------:R-:W-:Y:S05]  /*30f0*/  BSYNC B1 ;  /* 0x0000000000017941 */ /* 0x000fea0003800000 */
.L_x_61:
        /* <DEDUP_REMOVED lines=9> */
.L_x_64:
[----:B------:R-:W-:Y:S05]  /*3190*/  BSYNC B1 ;  /* 0x0000000000017941 */ /* 0x000fea0003800000 */
.L_x_63:
        /* <DEDUP_REMOVED lines=10> */
.L_x_66:
[----:B------:R-:W-:Y:S05]  /*3240*/  BSYNC B1 ;  /* 0x0000000000017941 */ /* 0x000fea0003800000 */
.L_x_65:
        /* <DEDUP_REMOVED lines=10> */
.L_x_68:
[----:B------:R-:W-:Y:S05]  /*32f0*/  BSYNC B1 ;  /* 0x0000000000017941 */ /* 0x000fea0003800000 */
.L_x_67:
        /* <DEDUP_REMOVED lines=9> */
.L_x_70:
[----:B------:R-:W-:Y:S05]  /*3390*/  BSYNC B1 ;  /* 0x0000000000017941 */ /* 0x000fea0003800000 */
.L_x_69:
        /* <DEDUP_REMOVED lines=9> */
.L_x_72:
[----:B------:R-:W-:Y:S05]  /*3430*/  BSYNC B1 ;  /* 0x0000000000017941 */ /* 0x000fea0003800000 */
.L_x_71:
        /* <DEDUP_REMOVED lines=10> */
.L_x_74:
[----:B------:R-:W-:Y:S05]  /*34e0*/  BSYNC B1 ;  /* 0x0000000000017941 */ /* 0x000fea0003800000 */
.L_x_73:
        /* <DEDUP_REMOVED lines=10> */
.L_x_76:
[----:B------:R-:W-:Y:S05]  /*3590*/  BSYNC B1 ;  /* 0x0000000000017941 */ /* 0x000fea0003800000 */
.L_x_75:
        /* <DEDUP_REMOVED lines=9> */
.L_x_78:
[----:B------:R-:W-:Y:S05]  /*3630*/  BSYNC B1 ;  /* 0x0000000000017941 */ /* 0x000fea0003800000 */
.L_x_77:
        /* <DEDUP_REMOVED lines=9> */
.L_x_80:
[----:B------:R-:W-:Y:S05]  /*36d0*/  BSYNC B1 ;  /* 0x0000000000017941 */ /* 0x000fea0003800000 */
.L_x_79:
        /* <DEDUP_REMOVED lines=10> */
.L_x_82:
[----:B------:R-:W-:Y:S05]  /*3780*/  BSYNC B1 ;  /* 0x0000000000017941 */ /* 0x000fea0003800000 */
.L_x_81:
        /* <DEDUP_REMOVED lines=10> */
.L_x_84:
[----:B------:R-:W-:Y:S05]  /*3830*/  BSYNC B1 ;  /* 0x0000000000017941 */ /* 0x000fea0003800000 */
.L_x_83:
        /* <DEDUP_REMOVED lines=9> */
.L_x_86:
[----:B------:R-:W-:Y:S05]  /*38d0*/  BSYNC B1 ;  /* 0x0000000000017941 */ /* 0x000fea0003800000 */
.L_x_85:
        /* <DEDUP_REMOVED lines=9> */
.L_x_88:
[----:B------:R-:W-:Y:S05]  /*3970*/  BSYNC B1 ;  /* 0x0000000000017941 */ /* 0x000fea0003800000 */
.L_x_87:
        /* <DEDUP_REMOVED lines=10> */
.L_x_90:
[----:B------:R-:W-:Y:S05]  /*3a20*/  BSYNC B1 ;  /* 0x0000000000017941 */ /* 0x000fea0003800000 */
.L_x_89:
        /* <DEDUP_REMOVED lines=10> */
.L_x_92:
[----:B------:R-:W-:Y:S05]  /*3ad0*/  BSYNC B1 ;  /* 0x0000000000017941 */ /* 0x000fea0003800000 */
.L_x_91:
        /* <DEDUP_REMOVED lines=9> */
.L_x_94:
[----:B------:R-:W-:Y:S05]  /*3b70*/  BSYNC B1 ;  /* 0x0000000000017941 */ /* 0x000fea0003800000 */
.L_x_93:
        /* <DEDUP_REMOVED lines=9> */
.L_x_96:
[----:B------:R-:W-:Y:S05]  /*3c10*/  BSYNC B1 ;  /* 0x0000000000017941 */ /* 0x000fea0003800000 */
.L_x_95:
        /* <DEDUP_REMOVED lines=10> */
.L_x_98:
[----:B------:R-:W-:Y:S05]  /*3cc0*/  BSYNC B1 ;  /* 0x0000000000017941 */ /* 0x000fea0003800000 */
.L_x_97:
        /* <DEDUP_REMOVED lines=10> */
.L_x_100:
[----:B------:R-:W-:Y:S05]  /*3d70*/  BSYNC B1 ;  /* 0x0000000000017941 */ /* 0x000fea0003800000 */
.L_x_99:
        /* <DEDUP_REMOVED lines=9> */
.L_x_102:
[----:B------:R-:W-:Y:S05]  /*3e10*/  BSYNC B1 ;  /* 0x0000000000017941 */ /* 0x000fea0003800000 */
.L_x_101:
        /* <DEDUP_REMOVED lines=9> */
.L_x_104:
[----:B------:R-:W-:Y:S05]  /*3eb0*/  BSYNC B1 ;  /* 0x0000000000017941 */ /* 0x000fea0003800000 */
.L_x_103:
        /* <DEDUP_REMOVED lines=10> */
.L_x_106:
[----:B------:R-:W-:Y:S05]  /*3f60*/  BSYNC B1 ;  /* 0x0000000000017941 */ /* 0x000fea0003800000 */
.L_x_105:
        /* <DEDUP_REMOVED lines=10> */
.L_x_108:
[----:B------:R-:W-:Y:S05]  /*4010*/  BSYNC B1 ;  /* 0x0000000000017941 */ /* 0x000fea0003800000 */
.L_x_107:
        /* <DEDUP_REMOVED lines=9> */
.L_x_110:
[----:B------:R-:W-:Y:S05]  /*40b0*/  BSYNC B1 ;  /* 0x0000000000017941 */ /* 0x000fea0003800000 */
.L_x_109:
        /* <DEDUP_REMOVED lines=9> */
.L_x_112:
[----:B------:R-:W-:Y:S05]  /*4150*/  BSYNC B1 ;  /* 0x0000000000017941 */ /* 0x000fea0003800000 */
.L_x_111:
        /* <DEDUP_REMOVED lines=10> */
.L_x_114:
[----:B------:R-:W-:Y:S05]  /*4200*/  BSYNC B1 ;  /* 0x0000000000017941 */ /* 0x000fea0003800000 */
.L_x_113:
        /* <DEDUP_REMOVED lines=10> */
.L_x_116:
[----:B------:R-:W-:Y:S05]  /*42b0*/  BSYNC B1 ;  /* 0x0000000000017941 */ /* 0x000fea0003800000 */
.L_x_115:
        /* <DEDUP_REMOVED lines=9> */
.L_x_118:
[----:B------:R-:W-:Y:S05]  /*4350*/  BSYNC B1 ;  /* 0x0000000000017941 */ /* 0x000fea0003800000 */
.L_x_117:
        /* <DEDUP_REMOVED lines=9> */
.L_x_120:
[----:B------:R-:W-:Y:S05]  /*43f0*/  BSYNC B1 ;  /* 0x0000000000017941 */ /* 0x000fea0003800000 */
.L_x_119:
        /* <DEDUP_REMOVED lines=10> */
.L_x_122:
[----:B------:R-:W-:Y:S05]  /*44a0*/  BSYNC B1 ;  /* 0x0000000000017941 */ /* 0x000fea0003800000 */
.L_x_121:
        /* <DEDUP_REMOVED lines=10> */
.L_x_124:
[----:B------:R-:W-:Y:S05]  /*4550*/  BSYNC B1 ;  /* 0x0000000000017941 */ /* 0x000fea0003800000 */
.L_x_123:
        /* <DEDUP_REMOVED lines=9> */
.L_x_126:
[----:B------:R-:W-:Y:S05]  /*45f0*/  BSYNC B1 ;  /* 0x0000000000017941 */ /* 0x000fea0003800000 */
.L_x_125:
        /* <DEDUP_REMOVED lines=9> */
.L_x_128:
[----:B------:R-:W-:Y:S05]  /*4690*/  BSYNC B1 ;  /* 0x0000000000017941 */ /* 0x000fea0003800000 */
.L_x_127:
        /* <DEDUP_REMOVED lines=10> */
.L_x_130:
[----:B------:R-:W-:Y:S05]  /*4740*/  BSYNC B1 ;  /* 0x0000000000017941 */ /* 0x000fea0003800000 */
.L_x_129:
        /* <DEDUP_REMOVED lines=10> */
.L_x_132:
[----:B------:R-:W-:Y:S05]  /*47f0*/  BSYNC B1 ;  /* 0x0000000000017941 */ /* 0x000fea0003800000 */
.L_x_131:
        /* <DEDUP_REMOVED lines=9> */
.L_x_134:
[----:B------:R-:W-:Y:S05]  /*4890*/  BSYNC B1 ;  /* 0x0000000000017941 */ /* 0x000fea0003800000 */
.L_x_133:
        /* <DEDUP_REMOVED lines=9> */
.L_x_136:
[----:B------:R-:W-:Y:S05]  /*4930*/  BSYNC B1 ;  /* 0x0000000000017941 */ /* 0x000fea0003800000 */
.L_x_135:
        /* <DEDUP_REMOVED lines=10> */
.L_x_138:
[----:B------:R-:W-:Y:S05]  /*49e0*/  BSYNC B1 ;  /* 0x0000000000017941 */ /* 0x000fea0003800000 */
.L_x_137:
        /* <DEDUP_REMOVED lines=10> */
.L_x_140:
[----:B------:R-:W-:Y:S05]  /*4a90*/  BSYNC B1 ;  /* 0x0000000000017941 */ /* 0x000fea0003800000 */
.L_x_139:
        /* <DEDUP_REMOVED lines=9> */
.L_x_142:
[----:B------:R-:W-:Y:S05]  /*4b30*/  BSYNC B1 ;  /* 0x0000000000017941 */ /* 0x000fea0003800000 */
.L_x_141:
        /* <DEDUP_REMOVED lines=9> */
.L_x_144:
[----:B------:R-:W-:Y:S05]  /*4bd0*/  BSYNC B1 ;  /* 0x0000000000017941 */ /* 0x000fea0003800000 */
.L_x_143:
        /* <DEDUP_REMOVED lines=10> */
.L_x_146:
[----:B------:R-:W-:Y:S05]  /*4c80*/  BSYNC B1 ;  /* 0x0000000000017941 */ /* 0x000fea0003800000 */
.L_x_145:
        /* <DEDUP_REMOVED lines=10> */
.L_x_148:
[----:B------:R-:W-:Y:S05]  /*4d30*/  BSYNC B1 ;  /* 0x0000000000017941 */ /* 0x000fea0003800000 */
.L_x_147:
        /* <DEDUP_REMOVED lines=9> */
.L_x_150:
[----:B------:R-:W-:Y:S05]  /*4dd0*/  BSYNC B1 ;  /* 0x0000000000017941 */ /* 0x000fea0003800000 */
.L_x_149:
        /* <DEDUP_REMOVED lines=9> */
.L_x_152:
[----:B------:R-:W-:Y:S05]  /*4e70*/  BSYNC B1 ;  /* 0x0000000000017941 */ /* 0x000fea0003800000 */
.L_x_151:
        /* <DEDUP_REMOVED lines=10> */
.L_x_154:
[----:B------:R-:W-:Y:S05]  /*4f20*/  BSYNC B1 ;  /* 0x0000000000017941 */ /* 0x000fea0003800000 */
.L_x_153:
        /* <DEDUP_REMOVED lines=10> */
.L_x_156:
[----:B------:R-:W-:Y:S05]  /*4fd0*/  BSYNC B1 ;  /* 0x0000000000017941 */ /* 0x000fea0003800000 */
.L_x_155:
        /* <DEDUP_REMOVED lines=9> */
.L_x_158:
[----:B------:R-:W-:Y:S05]  /*5070*/  BSYNC B1 ;  /* 0x0000000000017941 */ /* 0x000fea0003800000 */
.L_x_157:
        /* <DEDUP_REMOVED lines=9> */
.L_x_160:
[----:B------:R-:W-:Y:S05]  /*5110*/  BSYNC B1 ;  /* 0x0000000000017941 */ /* 0x000fea0003800000 */
.L_x_159:
        /* <DEDUP_REMOVED lines=10> */
.L_x_162:
[----:B------:R-:W-:Y:S05]  /*51c0*/  BSYNC B1 ;  /* 0x0000000000017941 */ /* 0x000fea0003800000 */
.L_x_161:
        /* <DEDUP_REMOVED lines=10> */
.L_x_164:
[----:B------:R-:W-:Y:S05]  /*5270*/  BSYNC B1 ;  /* 0x0000000000017941 */ /* 0x000fea0003800000 */
.L_x_163:
        /* <DEDUP_REMOVED lines=9> */
.L_x_166:
[----:B------:R-:W-:Y:S05]  /*5310*/  BSYNC B1 ;  /* 0x0000000000017941 */ /* 0x000fea0003800000 */
.L_x_165:
        /* <DEDUP_REMOVED lines=9> */
.L_x_168:
[----:B------:R-:W-:Y:S05]  /*53b0*/  BSYNC B1 ;  /* 0x0000000000017941 */ /* 0x000fea0003800000 */
.L_x_167:
        /* <DEDUP_REMOVED lines=10> */
.L_x_170:
[----:B------:R-:W-:Y:S05]  /*5460*/  BSYNC B1 ;  /* 0x0000000000017941 */ /* 0x000fea0003800000 */
.L_x_169:
        /* <DEDUP_REMOVED lines=10> */
.L_x_172:
[----:B------:R-:W-:Y:S05]  /*5510*/  BSYNC B1 ;  /* 0x0000000000017941 */ /* 0x000fea0003800000 */
.L_x_171:
        /* <DEDUP_REMOVED lines=9> */
.L_x_174:
[----:B------:R-:W-:Y:S05]  /*55b0*/  BSYNC B1 ;  /* 0x0000000000017941 */ /* 0x000fea0003800000 */
.L_x_173:
        /* <DEDUP_REMOVED lines=9> */
.L_x_176:
[----:B------:R-:W-:Y:S05]  /*5650*/  BSYNC B1 ;  /* 0x0000000000017941 */ /* 0x000fea0003800000 */
.L_x_175:
        /* <DEDUP_REMOVED lines=10> */
.L_x_178:
[----:B------:R-:W-:Y:S05]  /*5700*/  BSYNC B1 ;  /* 0x0000000000017941 */ /* 0x000fea0003800000 */
.L_x_177:
        /* <DEDUP_REMOVED lines=10> */
.L_x_180:
[----:B------:R-:W-:Y:S05]  /*57b0*/  BSYNC B1 ;  /* 0x0000000000017941 */ /* 0x000fea0003800000 */
.L_x_179:
        /* <DEDUP_REMOVED lines=9> */
.L_x_182:
[----:B------:R-:W-:Y:S05]  /*5850*/  BSYNC B1 ;  /* 0x0000000000017941 */ /* 0x000fea0003800000 */
.L_x_181:
        /* <DEDUP_REMOVED lines=9> */
.L_x_184:
[----:B------:R-:W-:Y:S05]  /*58f0*/  BSYNC B1 ;  /* 0x0000000000017941 */ /* 0x000fea0003800000 */
.L_x_183:
        /* <DEDUP_REMOVED lines=10> */
.L_x_186:
[----:B------:R-:W-:Y:S05]  /*59a0*/  BSYNC B1 ;  /* 0x0000000000017941 */ /* 0x000fea0003800000 */
.L_x_185:
        /* <DEDUP_REMOVED lines=10> */
.L_x_188:
[----:B------:R-:W-:Y:S05]  /*5a50*/  BSYNC B1 ;  /* 0x0000000000017941 */ /* 0x000fea0003800000 */
.L_x_187:
        /* <DEDUP_REMOVED lines=9> */
.L_x_190:
[----:B------:R-:W-:Y:S05]  /*5af0*/  BSYNC B1 ;  /* 0x0000000000017941 */ /* 0x000fea0003800000 */
.L_x_189:
        /* <DEDUP_REMOVED lines=9> */
.L_x_192:
[----:B------:R-:W-:Y:S05]  /*5b90*/  BSYNC B1 ;  /* 0x0000000000017941 */ /* 0x000fea0003800000 */
.L_x_191:
        /* <DEDUP_REMOVED lines=10> */
.L_x_194:
[----:B------:R-:W-:Y:S05]  /*5c40*/  BSYNC B1 ;  /* 0x0000000000017941 */ /* 0x000fea0003800000 */
.L_x_193:
        /* <DEDUP_REMOVED lines=10> */
.L_x_196:
[----:B------:R-:W-:Y:S05]  /*5cf0*/  BSYNC B1 ;  /* 0x0000000000017941 */ /* 0x000fea0003800000 */
.L_x_195:
        /* <DEDUP_REMOVED lines=9> */
.L_x_198:
[----:B------:R-:W-:Y:S05]  /*5d90*/  BSYNC B1 ;  /* 0x0000000000017941 */ /* 0x000fea0003800000 */
.L_x_197:
        /* <DEDUP_REMOVED lines=9> */
.L_x_200:
[----:B------:R-:W-:Y:S05]  /*5e30*/  BSYNC B1 ;  /* 0x0000000000017941 */ /* 0x000fea0003800000 */
.L_x_199:
        /* <DEDUP_REMOVED lines=10> */
.L_x_202:
[----:B------:R-:W-:Y:S05]  /*5ee0*/  BSYNC B1 ;  /* 0x0000000000017941 */ /* 0x000fea0003800000 */
.L_x_201:
        /* <DEDUP_REMOVED lines=10> */
.L_x_204:
[----:B------:R-:W-:Y:S05]  /*5f90*/  BSYNC B1 ;  /* 0x0000000000017941 */ /* 0x000fea0003800000 */
.L_x_203:
        /* <DEDUP_REMOVED lines=9> */
.L_x_206:
[----:B------:R-:W-:Y:S05]  /*6030*/  BSYNC B1 ;  /* 0x0000000000017941 */ /* 0x000fea0003800000 */
.L_x_205:
        /* <DEDUP_REMOVED lines=9> */
.L_x_208:
[----:B------:R-:W-:Y:S05]  /*60d0*/  BSYNC B1 ;  /* 0x0000000000017941 */ /* 0x000fea0003800000 */
.L_x_207:
        /* <DEDUP_REMOVED lines=10> */
.L_x_210:
[----:B------:R-:W-:Y:S05]  /*6180*/  BSYNC B1 ;  /* 0x0000000000017941 */ /* 0x000fea0003800000 */
.L_x_209:
        /* <DEDUP_REMOVED lines=10> */
.L_x_212:
[----:B------:R-:W-:Y:S05]  /*6230*/  BSYNC B1 ;  /* 0x0000000000017941 */ /* 0x000fea0003800000 */
.L_x_211:
        /* <DEDUP_REMOVED lines=9> */
.L_x_214:
[----:B------:R-:W-:Y:S05]  /*62d0*/  BSYNC B1 ;  /* 0x0000000000017941 */ /* 0x000fea0003800000 */
.L_x_213:
        /* <DEDUP_REMOVED lines=9> */
.L_x_216:
[----:B------:R-:W-:Y:S05]  /*6370*/  BSYNC B1 ;  /* 0x0000000000017941 */ /* 0x000fea0003800000 */
.L_x_215:
        /* <DEDUP_REMOVED lines=10> */
.L_x_218:
[----:B------:R-:W-:Y:S05]  /*6420*/  BSYNC B1 ;  /* 0x0000000000017941 */ /* 0x000fea0003800000 */
.L_x_217:
        /* <DEDUP_REMOVED lines=10> */
.L_x_220:
[----:B------:R-:W-:Y:S05]  /*64d0*/  BSYNC B1 ;  /* 0x0000000000017941 */ /* 0x000fea0003800000 */
.L_x_219:
        /* <DEDUP_REMOVED lines=9> */
.L_x_222:
[----:B------:R-:W-:Y:S05]  /*6570*/  BSYNC B1 ;  /* 0x0000000000017941 */ /* 0x000fea0003800000 */
.L_x_221:
        /* <DEDUP_REMOVED lines=9> */
.L_x_224:
[----:B------:R-:W-:Y:S05]  /*6610*/  BSYNC B1 ;  /* 0x0000000000017941 */ /* 0x000fea0003800000 */
.L_x_223:
        /* <DEDUP_REMOVED lines=10> */
.L_x_226:
[----:B------:R-:W-:Y:S05]  /*66c0*/  BSYNC B1 ;  /* 0x0000000000017941 */ /* 0x000fea0003800000 */
.L_x_225:
        /* <DEDUP_REMOVED lines=10> */
.L_x_228:
[----:B------:R-:W-:Y:S05]  /*6770*/  BSYNC B1 ;  /* 0x0000000000017941 */ /* 0x000fea0003800000 */
.L_x_227:
        /* <DEDUP_REMOVED lines=9> */
.L_x_230:
[----:B------:R-:W-:Y:S05]  /*6810*/  BSYNC B1 ;  /* 0x0000000000017941 */ /* 0x000fea0003800000 */
.L_x_229:
        /* <DEDUP_REMOVED lines=9> */
.L_x_232:
[----:B------:R-:W-:Y:S05]  /*68b0*/  BSYNC B1 ;  /* 0x0000000000017941 */ /* 0x000fea0003800000 */
.L_x_231:
        /* <DEDUP_REMOVED lines=10> */
.L_x_234:
[----:B------:R-:W-:Y:S05]  /*6960*/  BSYNC B1 ;  /* 0x0000000000017941 */ /* 0x000fea0003800000 */
.L_x_233:
        /* <DEDUP_REMOVED lines=10> */
.L_x_236:
[----:B------:R-:W-:Y:S05]  /*6a10*/  BSYNC B1 ;  /* 0x0000000000017941 */ /* 0x000fea0003800000 */
.L_x_235:
        /* <DEDUP_REMOVED lines=9> */
.L_x_238:
[----:B------:R-:W-:Y:S05]  /*6ab0*/  BSYNC B1 ;  /* 0x0000000000017941 */ /* 0x000fea0003800000 */
.L_x_237:
        /* <DEDUP_REMOVED lines=9> */
.L_x_240:
[----:B------:R-:W-:Y:S05]  /*6b50*/  BSYNC B1 ;  /* 0x0000000000017941 */ /* 0x000fea0003800000 */
.L_x_239:
        /* <DEDUP_REMOVED lines=10> */
.L_x_242:
[----:B------:R-:W-:Y:S05]  /*6c00*/  BSYNC B1 ;  /* 0x0000000000017941 */ /* 0x000fea0003800000 */
.L_x_241:
        /* <DEDUP_REMOVED lines=10> */
.L_x_244:
[----:B------:R-:W-:Y:S05]  /*6cb0*/  BSYNC B1 ;  /* 0x0000000000017941 */ /* 0x000fea0003800000 */
.L_x_243:
        /* <DEDUP_REMOVED lines=9> */
.L_x_246:
[----:B------:R-:W-:Y:S05]  /*6d50*/  BSYNC B1 ;  /* 0x0000000000017941 */ /* 0x000fea0003800000 */
.L_x_245:
        /* <DEDUP_REMOVED lines=9> */
.L_x_248:
[----:B------:R-:W-:Y:S05]  /*6df0*/  BSYNC B1 ;  /* 0x0000000000017941 */ /* 0x000fea0003800000 */
.L_x_247:
        /* <DEDUP_REMOVED lines=10> */
.L_x_250:
[----:B------:R-:W-:Y:S05]  /*6ea0*/  BSYNC B1 ;  /* 0x0000000000017941 */ /* 0x000fea0003800000 */
.L_x_249:
        /* <DEDUP_REMOVED lines=10> */
.L_x_252:
[----:B------:R-:W-:Y:S05]  /*6f50*/  BSYNC B1 ;  /* 0x0000000000017941 */ /* 0x000fea0003800000 */
.L_x_251:
        /* <DEDUP_REMOVED lines=9> */
.L_x_254:
[----:B------:R-:W-:Y:S05]  /*6ff0*/  BSYNC B1 ;  /* 0x0000000000017941 */ /* 0x000fea0003800000 */
.L_x_253:
        /* <DEDUP_REMOVED lines=9> */
.L_x_256:
[----:B------:R-:W-:Y:S05]  /*7090*/  BSYNC B1 ;  /* 0x0000000000017941 */ /* 0x000fea0003800000 */
.L_x_255:
        /* <DEDUP_REMOVED lines=10> */
.L_x_258:
[----:B------:R-:W-:Y:S05]  /*7140*/  BSYNC B1 ;  /* 0x0000000000017941 */ /* 0x000fea0003800000 */
.L_x_257:
        /* <DEDUP_REMOVED lines=10> */
.L_x_260:
[----:B------:R-:W-:Y:S05]  /*71f0*/  BSYNC B1 ;  /* 0x0000000000017941 */ /* 0x000fea0003800000 */
.L_x_259:
        /* <DEDUP_REMOVED lines=9> */
.L_x_262:
[----:B------:R-:W-:Y:S05]  /*7290*/  BSYNC B1 ;  /* 0x0000000000017941 */ /* 0x000fea0003800000 */
.L_x_261:
        /* <DEDUP_REMOVED lines=9> */
.L_x_264:
[----:B------:R-:W-:Y:S05]  /*7330*/  BSYNC B1 ;  /* 0x0000000000017941 */ /* 0x000fea0003800000 */
.L_x_263:
        /* <DEDUP_REMOVED lines=10> */
.L_x_266:
[----:B------:R-:W-:Y:S05]  /*73e0*/  BSYNC B1 ;  /* 0x0000000000017941 */ /* 0x000fea0003800000 */
.L_x_265:
        /* <DEDUP_REMOVED lines=10> */
.L_x_268:
[----:B------:R-:W-:Y:S05]  /*7490*/  BSYNC B1 ;  /* 0x0000000000017941 */ /* 0x000fea0003800000 */
.L_x_267:
        /* <DEDUP_REMOVED lines=9> */
.L_x_270:
[----:B------:R-:W-:Y:S05]  /*7530*/  BSYNC B1 ;  /* 0x0000000000017941 */ /* 0x000fea0003800000 */
.L_x_269:
        /* <DEDUP_REMOVED lines=9> */
.L_x_272:
[----:B------:R-:W-:Y:S05]  /*75d0*/  BSYNC B1 ;  /* 0x0000000000017941 */ /* 0x000fea0003800000 */
.L_x_271:
        /* <DEDUP_REMOVED lines=10> */
.L_x_274:
[----:B------:R-:W-:Y:S05]  /*7680*/  BSYNC B1 ;  /* 0x0000000000017941 */ /* 0x000fea0003800000 */
.L_x_273:
        /* <DEDUP_REMOVED lines=10> */
.L_x_276:
[----:B------:R-:W-:Y:S05]  /*7730*/  BSYNC B1 ;  /* 0x0000000000017941 */ /* 0x000fea0003800000 */
.L_x_275:
        /* <DEDUP_REMOVED lines=9> */
.L_x_278:
[----:B------:R-:W-:Y:S05]  /*77d0*/  BSYNC B1 ;  /* 0x0000000000017941 */ /* 0x000fea0003800000 */
.L_x_277:
        /* <DEDUP_REMOVED lines=9> */
.L_x_280:
[----:B------:R-:W-:Y:S05]  /*7870*/  BSYNC B1 ;  /* 0x0000000000017941 */ /* 0x000fea0003800000 */
.L_x_279:
        /* <DEDUP_REMOVED lines=10> */
.L_x_282:
[----:B------:R-:W-:Y:S05]  /*7920*/  BSYNC B1 ;  /* 0x0000000000017941 */ /* 0x000fea0003800000 */
.L_x_281:
        /* <DEDUP_REMOVED lines=10> */
.L_x_284:
[----:B------:R-:W-:Y:S05]  /*79d0*/  BSYNC B1 ;  /* 0x0000000000017941 */ /* 0x000fea0003800000 */
.L_x_283:
        /* <DEDUP_REMOVED lines=9> */
.L_x_286:
[----:B------:R-:W-:Y:S05]  /*7a70*/  BSYNC B1 ;  /* 0x0000000000017941 */ /* 0x000fea0003800000 */
.L_x_285:
[----:B0----5:R-:W-:Y:S01]  /*7a80*/  IMAD.U32 R3, R18, 0x10000, RZ ;  /* 0x0001000012037824 */ /* 0x021fe200078e00ff */
[----:B------:R-:W-:Y:S01]  /*7a90*/  ISETP.GT.AND P0, PT, R4, 0x8, P0 ;  /* 0x000000080400780c */ /* 0x000fe20000704270 */
[----:B------:R-:W-:Y:S01]  /*7aa0*/  @P1 IMAD.MOV.U32 R2, RZ, RZ, R10 ;  /* 0x000000ffff021224 */ /* 0x000fe200078e000a */
[----:B------:R-:W-:Y:S01]  /*7ab0*/  BSSY B1, `(.L_x_287) ;  /* 0x0000009000017945 */ /* 0x000fe20003800000 */
[----:B------:R-:W-:-:S04]  /*7ac0*/  FMUL R3, R3, R22 ;  /* 0x0000001603037220 */ /* 0x000fc80000400000 */
[----:B------:R-:W-:-:S05]  /*7ad0*/  FFMA R3, R150, R23, R3 ;  /* 0x0000001796037223 */ /* 0x000fca0000000003 */
[----:B------:R-:W-:-:S04]  /*7ae0*/  F2FP.BF16.F32.PACK_AB R3, RZ, R3 ;  /* 0x00000003ff03723e */ /* 0x000fc800000010ff */
[----:B------:R-:W-:Y:S01]  /*7af0*/  PRMT R0, R3, 0x7610, R0 ;  /* 0x0000761003007816 */ /* 0x000fe20000000000 */
[----:B------:R-:W-:-:S05]  /*7b00*/  @P1 IMAD.MOV.U32 R3, RZ, RZ, R11 ;  /* 0x000000ffff031224 */ /* 0x000fca00078e000b */
[----:B------:R0:W-:Y:S01]  /*7b10*/  @P1 STG.E.U16 desc[UR50][R2.64+0x1f0], R0 ;  /* 0x0001f00002001986 */ /* 0x0001e2000c101532 */
[----:B------:R-:W-:Y:S05]  /*7b20*/  @!P0 BRA `(.L_x_288) ;  /* 0x0000000000048947 */ /* 0x000fea0003800000 */
[----:B------:R0:W5:Y:S02]  /*7b30*/  LDG.E.LTC128B.U16 R18, desc[UR50][R8.64+0x1f2] ;  /* 0x0001f23208127981 */ /* 0x000164000c1e1520 */
.L_x_288:
[----:B------:R-:W-:Y:S05]  /*7b40*/  BSYNC B1 ;  /* 0x0000000000017941 */ /* 0x000fea0003800000 */
.L_x_287:
[----:B------:R-:W-:Y:S05]  /*7b50*/  @!P0 BRA `(.L_x_289) ;  /* 0x0000002400408947 */ /* 0x000fea0003800000 */
[----:B0----5:R-:W-:-:S04]  /*7b60*/  IMAD.U32 R3, R18, 0x10000, RZ ;  /* 0x0001000012037824 */ /* 0x021fc800078e00ff */
[----:B------:R-:W-:-:S04]  /*7b70*/  FMUL R0, R3, R22 ;  /* 0x0000001603007220 */ /* 0x000fc80000400000 */
[----:B------:R-:W-:-:S05]  /*7b80*/  FFMA R0, R151, R23, R0 ;  /* 0x0000001797007223 */ /* 0x000fca0000000000 */
[----:B------:R-:W-:-:S05]  /*7b90*/  F2FP.BF16.F32.PACK_AB R0, RZ, R0 ;  /* 0x00000000ff00723e */ /* 0x000fca00000010ff */
[----:B------:R0:W-:Y:S01]  /*7ba0*/  STG.E.U16 desc[UR50][R10.64+0x1f2], R0 ;  /* 0x0001f2000a007986 */ /* 0x0001e2000c101532 */
[----:B------:R-:W-:Y:S05]  /*7bb0*/  BRA `(.L_x_289) ;  /* 0x0000002400287947 */ /* 0x000fea0003800000 */
.L_x_36:
[----:B------:R-:W-:Y:S01]  /*7bc0*/  ISETP.GT.AND P0, PT, R0, 0x1, PT ;  /* 0x000000010000780c */ /* 0x000fe20003f04270 */
[----:B------:R-:W-:Y:S01]  /*7bd0*/  ULDC.64 UR4, c[0x0][0x5c0] ;  /* 0x0001700000047ab9 */ /* 0x000fe20000000a00 */
[-C--:B------:R-:W-:Y:S01]  /*7be0*/  FMUL R24, R24, R23.reuse ;  /* 0x0000001718187220 */ /* 0x080fe20000400000 */
[-C--:B------:R-:W-:Y:S01]  /*7bf0*/  FMUL R25, R25, R23.reuse ;  /* 0x0000001719197220 */ /* 0x080fe20000400000 */
[----:B------:R-:W-:Y:S01]  /*7c00*/  ISETP.GT.AND P3, PT, R4, RZ, P0 ;  /* 0x000000ff0400720c */ /* 0x000fe20000764270 */
[-C--:B------:R-:W-:Y:S01]  /*7c10*/  FMUL R26, R26, R23.reuse ;  /* 0x000000171a1a7220 */ /* 0x080fe20000400000 */
[----:B------:R-:W-:Y:S01]  /*7c20*/  LEA R2, P4, R172, UR4, 0x1 ;  /* 0x00000004ac027c11 */ /* 0x000fe2000f8808ff */
[-C--:B------:R-:W-:Y:S01]  /*7c30*/  FMUL R27, R27, R23.reuse ;  /* 0x000000171b1b7220 */ /* 0x080fe20000400000 */
[----:B------:R-:W-:Y:S01]  /*7c40*/  F2FP.BF16.F32.PACK_AB R24, RZ, R24 ;  /* 0x00000018ff18723e */ /* 0x000fe200000010ff */
[-C--:B------:R-:W-:Y:S01]  /*7c50*/  FMUL R28, R28, R23.reuse ;  /* 0x000000171c1c7220 */ /* 0x080fe20000400000 */
[----:B------:R-:W-:Y:S01]  /*7c60*/  LEA.HI.X R3, R172, UR5, R175, 0x1, P4 ;  /* 0x00000005ac037c11 */ /* 0x000fe2000a0f0caf */
[----:B------:R-:W-:Y:S01]  /*7c70*/  FMUL R29, R29, R23 ;  /* 0x000000171d1d7220 */ /* 0x000fe20000400000 */
[----:B------:R-:W-:Y:S01]  /*7c80*/  F2FP.BF16.F32.PACK_AB R25, RZ, R25 ;  /* 0x00000019ff19723e */ /* 0x000fe200000010ff */
[-C--:B------:R-:W-:Y:S01]  /*7c90*/  FMUL R30, R30, R23.reuse ;  /* 0x000000171e1e7220 */ /* 0x080fe20000400000 */
[C---:B------:R-:W-:Y:S01]  /*7ca0*/  SHF.L.U64.HI R11, R10.reuse, 0x4, R11 ;  /* 0x000000040a0b7819 */ /* 0x040fe2000001020b */
[----:B------:R-:W-:Y:S01]  /*7cb0*/  @P1 STG.E.U16 desc[UR50][R2.64], R24 ;  /* 0x0000001802001986 */ /* 0x000fe2000c101532 */
[----:B------:R-:W-:Y:S01]  /*7cc0*/  LEA R6, P4, R10, R2, 0x4 ;  /* 0x000000020a067211 */ /* 0x000fe200078820ff */
[-C--:B------:R-:W-:Y:S01]  /*7cd0*/  FMUL R31, R31, R23.reuse ;  /* 0x000000171f1f7220 */ /* 0x080fe20000400000 */
[----:B------:R-:W-:Y:S01]  /*7ce0*/  ISETP.GT.AND P2, PT, R4, 0x8, P2 ;  /* 0x000000080400780c */ /* 0x000fe20001744270 */
[----:B------:R-:W-:Y:S01]  /*7cf0*/  @P3 STG.E.U16 desc[UR50][R2.64+0x2], R25 ;  /* 0x0000021902003986 */ /* 0x000fe2000c101532 */
[----:B------:R-:W-:Y:S01]  /*7d00*/  ISETP.GT.AND P1, PT, R0, 0x8, PT ;  /* 0x000000080000780c */ /* 0x000fe20003f24270 */
[----:B------:R-:W-:Y:S01]  /*7d10*/  IMAD.X R7, R11, 0x1, R3, P4 ;  /* 0x000000010b077824 */ /* 0x000fe200020e0603 */
[----:B------:R-:W-:Y:S01]  /*7d20*/  ISETP.GT.AND P3, PT, R4, 0x8, P0 ;  /* 0x000000080400780c */ /* 0x000fe20000764270 */
[-C--:B------:R-:W-:Y:S01]  /*7d30*/  FMUL R32, R32, R23.reuse ;  /* 0x0000001720207220 */ /* 0x080fe20000400000 */
[----:B------:R-:W-:Y:S01]  /*7d40*/  ISETP.GT.AND P0, PT, R0, 0x9, PT ;  /* 0x000000090000780c */ /* 0x000fe20003f04270 */
[-C--:B------:R-:W-:Y:S01]  /*7d50*/  FMUL R33, R33, R23.reuse ;  /* 0x0000001721217220 */ /* 0x080fe20000400000 */
[----:B------:R-:W-:Y:S01]  /*7d60*/  ISETP.GT.AND P5, PT, R4, RZ, P1 ;  /* 0x000000ff0400720c */ /* 0x000fe20000fa4270 */
[-C--:B------:R-:W-:Y:S01]  /*7d70*/  FMUL R34, R34, R23.reuse ;  /* 0x0000001722227220 */ /* 0x080fe20000400000 */
[----:B------:R-:W-:Y:S01]  /*7d80*/  ISETP.GT.AND P4, PT, R4, RZ, P0 ;  /* 0x000000ff0400720c */ /* 0x000fe20000784270 */
[-C--:B------:R-:W-:Y:S01]  /*7d90*/  FMUL R35, R35, R23.reuse ;  /* 0x0000001723237220 */ /* 0x080fe20000400000 */
[----:B------:R-:W-:Y:S01]  /*7da0*/  F2FP.BF16.F32.PACK_AB R26, RZ, R26 ;  /* 0x0000001aff1a723e */ /* 0x000fe200000010ff */
[----:B------:R-:W-:Y:S01]  /*7db0*/  FMUL R36, R36, R23 ;  /* 0x0000001724247220 */ /* 0x000fe20000400000 */
[----:B------:R-:W-:Y:S01]  /*7dc0*/  F2FP.BF16.F32.PACK_AB R27, RZ, R27 ;  /* 0x0000001bff1b723e */ /* 0x000fe200000010ff */
[----:B------:R-:W-:Y:S01]  /*7dd0*/  FMUL R37, R37, R23 ;  /* 0x0000001725257220 */ /* 0x000fe20000400000 */
[----:B------:R-:W-:Y:S01]  /*7de0*/  F2FP.BF16.F32.PACK_AB R28, RZ, R28 ;  /* 0x0000001cff1c723e */ /* 0x000fe200000010ff */
[----:B------:R-:W-:Y:S01]  /*7df0*/  @P2 STG.E.U16 desc[UR50][R6.64], R26 ;  /* 0x0000001a06002986 */ /* 0x000fe2000c101532 */
[----:B------:R-:W-:Y:S01]  /*7e00*/  F2FP.BF16.F32.PACK_AB R29, RZ, R29 ;  /* 0x0000001dff1d723e */ /* 0x000fe200000010ff */
[-C--:B------:R-:W-:Y:S01]  /*7e10*/  FMUL R38, R38, R23.reuse ;  /* 0x0000001726267220 */ /* 0x080fe20000400000 */
[----:B------:R-:W-:Y:S01]  /*7e20*/  ISETP.GT.AND P1, PT, R4, 0x8, P1 ;  /* 0x000000080400780c */ /* 0x000fe20000f24270 */
[----:B------:R-:W-:Y:S01]  /*7e30*/  @P3 STG.E.U16 desc[UR50][R6.64+0x2], R27 ;  /* 0x0000021b06003986 */ /* 0x000fe2000c101532 */
[----:B------:R-:W-:Y:S01]  /*7e40*/  ISETP.GT.AND P3, PT, R0, 0x10, PT ;  /* 0x000000100000780c */ /* 0x000fe20003f64270 */
[-C--:B------:R-:W-:Y:S01]  /*7e50*/  FMUL R39, R39, R23.reuse ;  /* 0x0000001727277220 */ /* 0x080fe20000400000 */
[----:B------:R-:W-:Y:S01]  /*7e60*/  ISETP.GT.AND P2, PT, R4, 0x8, P0 ;  /* 0x000000080400780c */ /* 0x000fe20000744270 */
[----:B------:R-:W-:Y:S01]  /*7e70*/  @P5 STG.E.U16 desc[UR50][R2.64+0x10], R28 ;  /* 0x0000101c02005986 */ /* 0x000fe2000c101532 */
[----:B------:R-:W-:Y:S01]  /*7e80*/  ISETP.GT.AND P0, PT, R0, 0x11, PT ;  /* 0x000000110000780c */ /* 0x000fe20003f04270 */
[-C--:B------:R-:W-:Y:S01]  /*7e90*/  FMUL R40, R40, R23.reuse ;  /* 0x0000001728287220 */ /* 0x080fe20000400000 */
[----:B------:R-:W-:Y:S01]  /*7ea0*/  F2FP.BF16.F32.PACK_AB R30, RZ, R30 ;  /* 0x0000001eff1e723e */ /* 0x000fe200000010ff */
[----:B------:R-:W-:Y:S01]  /*7eb0*/  @P4 STG.E.U16 desc[UR50][R2.64+0x12], R29 ;  /* 0x0000121d02004986 */ /* 0x000fe2000c101532 */
[C---:B------:R-:W-:Y:S01]  /*7ec0*/  ISETP.GT.AND P4, PT, R4.reuse, RZ, P3 ;  /* 0x000000ff0400720c */ /* 0x040fe20001f84270 */
[----:B------:R-:W-:Y:S01]  /*7ed0*/  FMUL R41, R41, R23 ;  /* 0x0000001729297220 */ /* 0x000fe20000400000 */
[----:B------:R-:W-:Y:S01]  /*7ee0*/  ISETP.GT.AND P5, PT, R4, RZ, P0 ;  /* 0x000000ff0400720c */ /* 0x000fe200007a4270 */
[----:B------:R-:W-:Y:S01]  /*7ef0*/  @P1 STG.E.U16 desc[UR50][R6.64+0x10], R30 ;  /* 0x0000101e06001986 */ /* 0x000fe2000c101532 */
[----:B------:R-:W-:Y:S01]  /*7f00*/  F2FP.BF16.F32.PACK_AB R31, RZ, R31 ;  /* 0x0000001fff1f723e */ /* 0x000fe200000010ff */
[-C--:B------:R-:W-:Y:S01]  /*7f10*/  FMUL R42, R42, R23.reuse ;  /* 0x000000172a2a7220 */ /* 0x080fe20000400000 */
[----:B------:R-:W-:Y:S01]  /*7f20*/  F2FP.BF16.F32.PACK_AB R32, RZ, R32 ;  /* 0x00000020ff20723e */ /* 0x000fe200000010ff */
[----:B------:R-:W-:Y:S01]  /*7f30*/  FMUL R43, R43, R23 ;  /* 0x000000172b2b7220 */ /* 0x000fe20000400000 */
[----:B------:R-:W-:Y:S01]  /*7f40*/  ISETP.GT.AND P1, PT, R4, 0x8, P3 ;  /* 0x000000080400780c */ /* 0x000fe20001f24270 */
[----:B------:R-:W-:Y:S01]  /*7f50*/  @P2 STG.E.U16 desc[UR50][R6.64+0x12], R31 ;  /* 0x0000121f06002986 */ /* 0x000fe2000c101532 */
[----:B------:R-:W-:Y:S01]  /*7f60*/  F2FP.BF16.F32.PACK_AB R33, RZ, R33 ;  /* 0x00000021ff21723e */ /* 0x000fe200000010ff */
[-C--:B------:R-:W-:Y:S01]  /*7f70*/  FMUL R44, R44, R23.reuse ;  /* 0x000000172c2c7220 */ /* 0x080fe20000400000 */
[----:B------:R-:W-:Y:S01]  /*7f80*/  ISETP.GT.AND P3, PT, R0, 0x18, PT ;  /* 0x000000180000780c */ /* 0x000fe20003f64270 */
[----:B------:R-:W-:Y:S01]  /*7f90*/  @P4 STG.E.U16 desc[UR50][R2.64+0x20], R32 ;  /* 0x0000202002004986 */ /* 0x000fe2000c101532 */
[----:B------:R-:W-:Y:S01]  /*7fa0*/  ISETP.GT.AND P2, PT, R4, 0x8, P0 ;  /* 0x000000080400780c */ /* 0x000fe20000744270 */
[-C--:B------:R-:W-:Y:S01]  /*7fb0*/  FMUL R45, R45, R23.reuse ;  /* 0x000000172d2d7220 */ /* 0x080fe20000400000 */
[----:B------:R-:W-:Y:S01]  /*7fc0*/  ISETP.GT.AND P0, PT, R0, 0x19, PT ;  /* 0x000000190000780c */ /* 0x000fe20003f04270 */
[----:B------:R-:W-:Y:S01]  /*7fd0*/  @P5 STG.E.U16 desc[UR50][R2.64+0x22], R33 ;  /* 0x0000222102005986 */ /* 0x000fe2000c101532 */
[----:B------:R-:W-:Y:S01]  /*7fe0*/  ISETP.GT.AND P4, PT, R4, RZ, P3 ;  /* 0x000000ff0400720c */ /* 0x000fe20001f84270 */
[-C--:B------:R-:W-:Y:S01]  /*7ff0*/  FMUL R46, R46, R23.reuse ;  /* 0x000000172e2e7220 */ /* 0x080fe20000400000 */
[----:B------:R-:W-:Y:S01]  /*8000*/  ISETP.GT.AND P5, PT, R4, RZ, P0 ;  /* 0x000000ff0400720c */ /* 0x000fe200007a4270 */
[-C--:B------:R-:W-:Y:S01]  /*8010*/  FMUL R47, R47, R23.reuse ;  /* 0x000000172f2f7220 */ /* 0x080fe20000400000 */
[----:B------:R-:W-:Y:S01]  /*8020*/  F2FP.BF16.F32.PACK_AB R34, RZ, R34 ;  /* 0x00000022ff22723e */ /* 0x000fe200000010ff */
[----:B------:R-:W-:Y:S01]  /*8030*/  FMUL R48, R48, R23 ;  /* 0x0000001730307220 */ /* 0x000fe20000400000 */
[----:B------:R-:W-:Y:S01]  /*8040*/  F2FP.BF16.F32.PACK_AB R35, RZ, R35 ;  /* 0x00000023ff23723e */ /* 0x000fe200000010ff */
[-C--:B------:R-:W-:Y:S01]  /*8050*/  FMUL R49, R49, R23.reuse ;  /* 0x0000001731317220 */ /* 0x080fe20000400000 */
[----:B------:R-:W-:Y:S01]  /*8060*/  F2FP.BF16.F32.PACK_AB R36, RZ, R36 ;  /* 0x00000024ff24723e */ /* 0x000fe200000010ff */
[----:B------:R-:W-:Y:S01]  /*8070*/  @P1 STG.E.U16 desc[UR50][R6.64+0x20], R34 ;  /* 0x0000202206001986 */ /* 0x000fe2000c101532 */
[----:B------:R-:W-:Y:S01]  /*8080*/  ISETP.GT.AND P1, PT, R4, 0x8, P3 ;  /* 0x000000080400780c */ /* 0x000fe20001f24270 */
[----:B------:R-:W-:Y:S01]  /*8090*/  FMUL R50, R50, R23 ;  /* 0x0000001732327220 */ /* 0x000fe20000400000 */
[----:B------:R-:W-:Y:S01]  /*80a0*/  F2FP.BF16.F32.PACK_AB R37, RZ, R37 ;  /* 0x00000025ff25723e */ /* 0x000fe200000010ff */
[----:B------:R-:W-:Y:S01]  /*80b0*/  @P2 STG.E.U16 desc[UR50][R6.64+0x22], R35 ;  /* 0x0000222306002986 */ /* 0x000fe2000c101532 */
[----:B------:R-:W-:Y:S01]  /*80c0*/  ISETP.GT.AND P3, PT, R0, 0x20, PT ;  /* 0x000000200000780c */ /* 0x000fe20003f64270 */
[-C--:B------:R-:W-:Y:S01]  /*80d0*/  FMUL R51, R51, R23.reuse ;  /* 0x0000001733337220 */ /* 0x080fe20000400000 */
[----:B------:R-:W-:Y:S01]  /*80e0*/  ISETP.GT.AND P2, PT, R4, 0x8, P0 ;  /* 0x000000080400780c */ /* 0x000fe20000744270 */
[----:B------:R-:W-:Y:S01]  /*80f0*/  @P4 STG.E.U16 desc[UR50][R2.64+0x30], R36 ;  /* 0x0000302402004986 */ /* 0x000fe2000c101532 */
[----:B------:R-:W-:Y:S01]  /*8100*/  ISETP.GT.AND P0, PT, R0, 0x21, PT ;  /* 0x000000210000780c */ /* 0x000fe20003f04270 */
[-C--:B------:R-:W-:Y:S01]  /*8110*/  FMUL R52, R52, R23.reuse ;  /* 0x0000001734347220 */ /* 0x080fe20000400000 */
[C---:B------:R-:W-:Y:S01]  /*8120*/  ISETP.GT.AND P4, PT, R4.reuse, RZ, P3 ;  /* 0x000000ff0400720c */ /* 0x040fe20001f84270 */
[----:B------:R-:W-:Y:S01]  /*8130*/  @P5 STG.E.U16 desc[UR50][R2.64+0x32], R37 ;  /* 0x0000322502005986 */ /* 0x000fe2000c101532 */
        /* <DEDUP_REMOVED lines=328> */
[----:B------:R-:W-:-:S02]  /*95c0*/  ISETP.GT.AND P1, PT, R4, 0x8, P3 ;  /* 0x000000080400780c */ /* 0x000fc40001f24270 */
[----:B------:R-:W-:Y:S01]  /*95d0*/  F2FP.BF16.F32.PACK_AB R105, RZ, R105 ;  /* 0x00000069ff69723e */ /* 0x000fe200000010ff */
[----:B------:R-:W-:Y:S01]  /*95e0*/  @P2 STG.E.U16 desc[UR50][R6.64+0x132], R103 ;  /* 0x0001326706002986 */ /* 0x000fe2000c101532 */
[----:B------:R-:W-:Y:S02]  /*95f0*/  ISETP.GT.AND P3, PT, R0, 0xa8, PT ;  /* 0x000000a80000780c */ /* 0x000fe40003f64270 */
[----:B------:R-:W-:Y:S01]  /*9600*/  ISETP.GT.AND P2, PT, R4, 0x8, P0 ;  /* 0x000000080400780c */ /* 0x000fe20000744270 */
[----:B------:R-:W-:Y:S01]  /*9610*/  @P4 STG.E.U16 desc[UR50][R2.64+0x140], R104 ;  /* 0x0001406802004986 */ /* 0x000fe2000c101532 */
[----:B------:R-:W-:Y:S02]  /*9620*/  ISETP.GT.AND P0, PT, R0, 0xa9, PT ;  /* 0x000000a90000780c */ /* 0x000fe40003f04270 */
[C---:B------:R-:W-:Y:S01]  /*9630*/  ISETP.GT.AND P4, PT, R4.reuse, RZ, P3 ;  /* 0x000000ff0400720c */ /* 0x040fe20001f84270 */
[----:B------:R-:W-:Y:S01]  /*9640*/  @P5 STG.E.U16 desc[UR50][R2.64+0x142], R105 ;  /* 0x0001426902005986 */ /* 0x000fe2000c101532 */
[----:B------:R-:W-:-:S02]  /*9650*/  ISETP.GT.AND P5, PT, R4, RZ, P0 ;  /* 0x000000ff0400720c */ /* 0x000fc400007a4270 */
[----:B------:R-:W-:Y:S02]  /*9660*/  F2FP.BF16.F32.PACK_AB R106, RZ, R106 ;  /* 0x0000006aff6a723e */ /* 0x000fe400000010ff */
[----:B------:R-:W-:Y:S02]  /*9670*/  F2FP.BF16.F32.PACK_AB R107, RZ, R107 ;  /* 0x0000006bff6b723e */ /* 0x000fe400000010ff */
[----:B------:R-:W-:Y:S01]  /*9680*/  F2FP.BF16.F32.PACK_AB R108, RZ, R108 ;  /* 0x0000006cff6c723e */ /* 0x000fe200000010ff */
[----:B------:R-:W-:Y:S01]  /*9690*/  @P1 STG.E.U16 desc[UR50][R6.64+0x140], R106 ;  /* 0x0001406a06001986 */ /* 0x000fe2000c101532 */
[----:B------:R-:W-:Y:S02]  /*96a0*/  ISETP.GT.AND P1, PT, R4, 0x8, P3 ;  /* 0x000000080400780c */ /* 0x000fe40001f24270 */
[----:B------:R-:W-:Y:S01]  /*96b0*/  F2FP.BF16.F32.PACK_AB R109, RZ, R109 ;  /* 0x0000006dff6d723e */ /* 0x000fe200000010ff */
[----:B------:R-:W-:Y:S01]  /*96c0*/  @P2 STG.E.U16 desc[UR50][R6.64+0x142], R107 ;  /* 0x0001426b06002986 */ /* 0x000fe2000c101532 */
[----:B------:R-:W-:-:S02]  /*96d0*/  ISETP.GT.AND P3, PT, R0, 0xb0, PT ;  /* 0x000000b00000780c */ /* 0x000fc40003f64270 */
[----:B------:R-:W-:Y:S01]  /*96e0*/  ISETP.GT.AND P2, PT, R4, 0x8, P0 ;  /* 0x000000080400780c */ /* 0x000fe20000744270 */
[----:B------:R-:W-:Y:S01]  /*96f0*/  @P4 STG.E.U16 desc[UR50][R2.64+0x150], R108 ;  /* 0x0001506c02004986 */ /* 0x000fe2000c101532 */
[----:B------:R-:W-:Y:S02]  /*9700*/  ISETP.GT.AND P0, PT, R0, 0xb1, PT ;  /* 0x000000b10000780c */ /* 0x000fe40003f04270 */
[C---:B------:R-:W-:Y:S01]  /*9710*/  ISETP.GT.AND P4, PT, R4.reuse, RZ, P3 ;  /* 0x000000ff0400720c */ /* 0x040fe20001f84270 */
[----:B------:R-:W-:Y:S01]  /*9720*/  @P5 STG.E.U16 desc[UR50][R2.64+0x152], R109 ;  /* 0x0001526d02005986 */ /* 0x000fe2000c101532 */
[----:B------:R-:W-:Y:S02]  /*9730*/  ISETP.GT.AND P5, PT, R4, RZ, P0 ;  /* 0x000000ff0400720c */ /* 0x000fe400007a4270 */
[----:B------:R-:W-:Y:S02]  /*9740*/  F2FP.BF16.F32.PACK_AB R110, RZ, R110 ;  /* 0x0000006eff6e723e */ /* 0x000fe400000010ff */
[----:B------:R-:W-:-:S02]  /*9750*/  F2FP.BF16.F32.PACK_AB R111, RZ, R111 ;  /* 0x0000006fff6f723e */ /* 0x000fc400000010ff */
[----:B------:R-:W-:Y:S01]  /*9760*/  F2FP.BF16.F32.PACK_AB R112, RZ, R112 ;  /* 0x00000070ff70723e */ /* 0x000fe200000010ff */
[----:B------:R-:W-:Y:S01]  /*9770*/  @P1 STG.E.U16 desc[UR50][R6.64+0x150], R110 ;  /* 0x0001506e06001986 */ /* 0x000fe2000c101532 */
[----:B------:R-:W-:Y:S02]  /*9780*/  ISETP.GT.AND P1, PT, R4, 0x8, P3 ;  /* 0x000000080400780c */ /* 0x000fe40001f24270 */
[----:B------:R-:W-:Y:S01]  /*9790*/  F2FP.BF16.F32.PACK_AB R113, RZ, R113 ;  /* 0x00000071ff71723e */ /* 0x000fe200000010ff */
[----:B------:R-:W-:Y:S01]  /*97a0*/  @P2 STG.E.U16 desc[UR50][R6.64+0x152], R111 ;  /* 0x0001526f06002986 */ /* 0x000fe2000c101532 */
[----:B------:R-:W-:Y:S02]  /*97b0*/  ISETP.GT.AND P3, PT, R0, 0xb8, PT ;  /* 0x000000b80000780c */ /* 0x000fe40003f64270 */
[----:B------:R-:W-:Y:S01]  /*97c0*/  ISETP.GT.AND P2, PT, R4, 0x8, P0 ;  /* 0x000000080400780c */ /* 0x000fe20000744270 */
[----:B------:R-:W-:Y:S01]  /*97d0*/  @P4 STG.E.U16 desc[UR50][R2.64+0x160], R112 ;  /* 0x0001607002004986 */ /* 0x000fe2000c101532 */
[----:B------:R-:W-:-:S02]  /*97e0*/  ISETP.GT.AND P0, PT, R0, 0xb9, PT ;  /* 0x000000b90000780c */ /* 0x000fc40003f04270 */
[C---:B------:R-:W-:Y:S01]  /*97f0*/  ISETP.GT.AND P4, PT, R4.reuse, RZ, P3 ;  /* 0x000000ff0400720c */ /* 0x040fe20001f84270 */
[----:B------:R-:W-:Y:S01]  /*9800*/  @P5 STG.E.U16 desc[UR50][R2.64+0x162], R113 ;  /* 0x0001627102005986 */ /* 0x000fe2000c101532 */
[C---:B------:R-:W-:Y:S02]  /*9810*/  ISETP.GT.AND P5, PT, R4.reuse, RZ, P0 ;  /* 0x000000ff0400720c */ /* 0x040fe400007a4270 */
[----:B------:R-:W-:Y:S02]  /*9820*/  F2FP.BF16.F32.PACK_AB R114, RZ, R114 ;  /* 0x00000072ff72723e */ /* 0x000fe400000010ff */
[----:B------:R-:W-:Y:S02]  /*9830*/  F2FP.BF16.F32.PACK_AB R115, RZ, R115 ;  /* 0x00000073ff73723e */ /* 0x000fe400000010ff */
        /* <DEDUP_REMOVED lines=58> */
[C---:B------:R-:W-:Y:S02]  /*9be0*/  ISETP.GT.AND P1, PT, R4.reuse, 0x8, P2 ;  /* 0x000000080400780c */ /* 0x040fe40001724270 */
[----:B------:R-:W-:Y:S01]  /*9bf0*/  F2FP.BF16.F32.PACK_AB R133, RZ, R133 ;  /* 0x00000085ff85723e */ /* 0x000fe200000010ff */
[----:B------:R-:W-:Y:S01]  /*9c00*/  @P0 STG.E.U16 desc[UR50][R6.64+0x1a2], R131 ;  /* 0x0001a28306000986 */ /* 0x000fe2000c101532 */
[----:B------:R-:W-:-:S02]  /*9c10*/  ISETP.GT.AND P2, PT, R4, 0x8, P3 ;  /* 0x000000080400780c */ /* 0x000fc40001f44270 */
[C---:B------:R-:W-:Y:S01]  /*9c20*/  ISETP.GT.AND P3, PT, R0.reuse, 0xe0, PT ;  /* 0x000000e00000780c */ /* 0x040fe20003f64270 */
        /* <DEDUP_REMOVED lines=9> */
[----:B------:R-:W-:Y:S02]  /*9cc0*/  F2FP.BF16.F32.PACK_AB R137, RZ, R137 ;  /* 0x00000089ff89723e */ /* 0x000fe400000010ff */
[C---:B------:R-:W-:Y:S01]  /*9cd0*/  ISETP.GT.AND P1, PT, R4.reuse, 0x8, P3 ;  /* 0x000000080400780c */ /* 0x040fe20001f24270 */
[----:B------:R-:W-:Y:S01]  /*9ce0*/  @P2 STG.E.U16 desc[UR50][R6.64+0x1b2], R135 ;  /* 0x0001b28706002986 */ /* 0x000fe2000c101532 */
[----:B------:R-:W-:Y:S02]  /*9cf0*/  ISETP.GT.AND P0, PT, R4, 0x8, P0 ;  /* 0x000000080400780c */ /* 0x000fe40000704270 */
[----:B------:R-:W-:Y:S01]  /*9d00*/  F2FP.BF16.F32.PACK_AB R138, RZ, R138 ;  /* 0x0000008aff8a723e */ /* 0x000fe200000010ff */
[----:B------:R-:W-:Y:S01]  /*9d10*/  @P4 STG.E.U16 desc[UR50][R2.64+0x1c0], R136 ;  /* 0x0001c08802004986 */ /* 0x000fe2000c101532 */
[----:B------:R-:W-:-:S02]  /*9d20*/  ISETP.GT.AND P4, PT, R0, 0xe8, PT ;  /* 0x000000e80000780c */ /* 0x000fc40003f84270 */
[----:B------:R-:W-:Y:S01]  /*9d30*/  F2FP.BF16.F32.PACK_AB R139, RZ, R139 ;  /* 0x0000008bff8b723e */ /* 0x000fe200000010ff */
[----:B------:R-:W-:Y:S01]  /*9d40*/  @P5 STG.E.U16 desc[UR50][R2.64+0x1c2], R137 ;  /* 0x0001c28902005986 */ /* 0x000fe2000c101532 */
[----:B------:R-:W-:Y:S02]  /*9d50*/  ISETP.GT.AND P5, PT, R0, 0xe9, PT ;  /* 0x000000e90000780c */ /* 0x000fe40003fa4270 */
[C---:B------:R-:W-:Y:S01]  /*9d60*/  ISETP.GT.AND P2, PT, R4.reuse, RZ, P4 ;  /* 0x000000ff0400720c */ /* 0x040fe20002744270 */
[----:B------:R-:W-:Y:S01]  /*9d70*/  @P1 STG.E.U16 desc[UR50][R6.64+0x1c0], R138 ;  /* 0x0001c08a06001986 */ /* 0x000fe2000c101532 */
[----:B------:R-:W-:Y:S02]  /*9d80*/  ISETP.GT.AND P6, PT, R4, RZ, P5 ;  /* 0x000000ff0400720c */ /* 0x000fe40002fc4270 */
[----:B------:R-:W-:Y:S01]  /*9d90*/  F2FP.BF16.F32.PACK_AB R140, RZ, R140 ;  /* 0x0000008cff8c723e */ /* 0x000fe200000010ff */
[----:B------:R-:W-:Y:S01]  /*9da0*/  @P0 STG.E.U16 desc[UR50][R6.64+0x1c2], R139 ;  /* 0x0001c28b06000986 */ /* 0x000fe2000c101532 */
[----:B------:R-:W-:-:S02]  /*9db0*/  F2FP.BF16.F32.PACK_AB R141, RZ, R141 ;  /* 0x0000008dff8d723e */ /* 0x000fc400000010ff */
[----:B------:R-:W-:Y:S02]  /*9dc0*/  ISETP.GT.AND P4, PT, R4, 0x8, P4 ;  /* 0x000000080400780c */ /* 0x000fe40002784270 */
[C---:B------:R-:W-:Y:S02]  /*9dd0*/  ISETP.GT.AND P3, PT, R0.reuse, 0xf0, PT ;  /* 0x000000f00000780c */ /* 0x040fe40003f64270 */
[----:B------:R-:W-:Y:S01]  /*9de0*/  F2FP.BF16.F32.PACK_AB R142, RZ, R142 ;  /* 0x0000008eff8e723e */ /* 0x000fe200000010ff */
[----:B------:R-:W-:Y:S01]  /*9df0*/  @P2 STG.E.U16 desc[UR50][R2.64+0x1d0], R140 ;  /* 0x0001d08c02002986 */ /* 0x000fe2000c101532 */
[----:B------:R-:W-:Y:S02]  /*9e00*/  ISETP.GT.AND P2, PT, R0, 0xf1, PT ;  /* 0x000000f10000780c */ /* 0x000fe40003f44270 */
[----:B------:R-:W-:Y:S01]  /*9e10*/  F2FP.BF16.F32.PACK_AB R143, RZ, R143 ;  /* 0x0000008fff8f723e */ /* 0x000fe200000010ff */
[----:B------:R-:W-:Y:S01]  /*9e20*/  @P6 STG.E.U16 desc[UR50][R2.64+0x1d2], R141 ;  /* 0x0001d28d02006986 */ /* 0x000fe2000c101532 */
[----:B------:R-:W-:-:S02]  /*9e30*/  ISETP.GT.AND P6, PT, R4, 0x8, P5 ;  /* 0x000000080400780c */ /* 0x000fc40002fc4270 */
[C---:B------:R-:W-:Y:S01]  /*9e40*/  ISETP.GT.AND P5, PT, R4.reuse, RZ, P3 ;  /* 0x000000ff0400720c */ /* 0x040fe20001fa4270 */
[----:B------:R-:W-:Y:S01]  /*9e50*/  @P4 STG.E.U16 desc[UR50][R6.64+0x1d0], R142 ;  /* 0x0001d08e06004986 */ /* 0x000fe2000c101532 */
[C---:B------:R-:W-:Y:S02]  /*9e60*/  ISETP.GT.AND P3, PT, R4.reuse, 0x8, P3 ;  /* 0x000000080400780c */ /* 0x040fe40001f64270 */
[C---:B------:R-:W-:Y:S02]  /*9e70*/  ISETP.GT.AND P4, PT, R4.reuse, RZ, P2 ;  /* 0x000000ff0400720c */ /* 0x040fe40001784270 */
[----:B------:R-:W-:Y:S02]  /*9e80*/  F2FP.BF16.F32.PACK_AB R144, RZ, R144 ;  /* 0x00000090ff90723e */ /* 0x000fe400000010ff */
[----:B------:R-:W-:Y:S02]  /*9e90*/  ISETP.GT.AND P2, PT, R4, 0x8, P2 ;  /* 0x000000080400780c */ /* 0x000fe40001744270 */
[C---:B------:R-:W-:Y:S01]  /*9ea0*/  ISETP.GT.AND P0, PT, R0.reuse, 0xf9, PT ;  /* 0x000000f90000780c */ /* 0x040fe20003f04270 */
[----:B------:R-:W-:Y:S01]  /*9eb0*/  @P6 STG.E.U16 desc[UR50][R6.64+0x1d2], R143 ;  /* 0x0001d28f06006986 */ /* 0x000fe2000c101532 */
[----:B------:R-:W-:-:S02]  /*9ec0*/  ISETP.GT.AND P1, PT, R0, 0xf8, PT ;  /* 0x000000f80000780c */ /* 0x000fc40003f24270 */
[----:B------:R-:W-:Y:S01]  /*9ed0*/  F2FP.BF16.F32.PACK_AB R145, RZ, R145 ;  /* 0x00000091ff91723e */ /* 0x000fe200000010ff */
[----:B------:R-:W-:Y:S01]  /*9ee0*/  @P5 STG.E.U16 desc[UR50][R2.64+0x1e0], R144 ;  /* 0x0001e09002005986 */ /* 0x000fe2000c101532 */
[C---:B------:R-:W-:Y:S01]  /*9ef0*/  ISETP.GT.AND P6, PT, R4.reuse, RZ, P1 ;  /* 0x000000ff0400720c */ /* 0x040fe20000fc4270 */
[----:B------:R-:W-:Y:S01]  /*9f00*/  @P3 IMAD.MOV.U32 R5, RZ, RZ, R7 ;  /* 0x000000ffff053224 */ /* 0x000fe200078e0007 */
[C---:B------:R-:W-:Y:S01]  /*9f10*/  ISETP.GT.AND P5, PT, R4.reuse, RZ, P0 ;  /* 0x000000ff0400720c */ /* 0x040fe200007a4270 */
[----:B------:R-:W-:Y:S01]  /*9f20*/  @P4 STG.E.U16 desc[UR50][R2.64+0x1e2], R145 ;  /* 0x0001e29102004986 */ /* 0x000fe2000c101532 */
[C---:B------:R-:W-:Y:S02]  /*9f30*/  ISETP.GT.AND P1, PT, R4.reuse, 0x8, P1 ;  /* 0x000000080400780c */ /* 0x040fe40000f24270 */
[----:B------:R-:W-:Y:S01]  /*9f40*/  ISETP.GT.AND P0, PT, R4, 0x8, P0 ;  /* 0x000000080400780c */ /* 0x000fe20000704270 */
[----:B------:R-:W-:Y:S01]  /*9f50*/  @P3 IMAD.MOV.U32 R4, RZ, RZ, R6 ;  /* 0x000000ffff043224 */ /* 0x000fe200078e0006 */
[----:B------:R-:W-:-:S02]  /*9f60*/  F2FP.BF16.F32.PACK_AB R146, RZ, R146 ;  /* 0x00000092ff92723e */ /* 0x000fc400000010ff */
[----:B------:R-:W-:Y:S02]  /*9f70*/  F2FP.BF16.F32.PACK_AB R147, RZ, R147 ;  /* 0x00000093ff93723e */ /* 0x000fe400000010ff */
[----:B------:R-:W-:Y:S01]  /*9f80*/  F2FP.BF16.F32.PACK_AB R148, RZ, R148 ;  /* 0x00000094ff94723e */ /* 0x000fe200000010ff */
[----:B------:R0:W-:Y:S01]  /*9f90*/  @P3 STG.E.U16 desc[UR50][R4.64+0x1e0], R146 ;  /* 0x0001e09204003986 */ /* 0x0001e2000c101532 */
[----:B------:R-:W-:Y:S02]  /*9fa0*/  F2FP.BF16.F32.PACK_AB R149, RZ, R149 ;  /* 0x00000095ff95723e */ /* 0x000fe400000010ff */
[----:B------:R-:W-:Y:S02]  /*9fb0*/  F2FP.BF16.F32.PACK_AB R150, RZ, R150 ;  /* 0x00000096ff96723e */ /* 0x000fe400000010ff */
[----:B------:R-:W-:Y:S01]  /*9fc0*/  F2FP.BF16.F32.PACK_AB R151, RZ, R151 ;  /* 0x00000097ff97723e */ /* 0x000fe200000010ff */
[----:B0-----:R-:W-:Y:S02]  /*9fd0*/  @P2 IMAD.MOV.U32 R4, RZ, RZ, R6 ;  /* 0x000000ffff042224 */ /* 0x001fe400078e0006 */
[----:B------:R-:W-:-:S05]  /*9fe0*/  @P2 IMAD.MOV.U32 R5, RZ, RZ, R7 ;  /* 0x000000ffff052224 */ /* 0x000fca00078e0007 */
[----:B------:R-:W-:Y:S04]  /*9ff0*/  @P2 STG.E.U16 desc[UR50][R4.64+0x1e2], R147 ;  /* 0x0001e29304002986 */ /* 0x000fe8000c101532 */
[----:B------:R-:W-:Y:S04]  /*a000*/  @P6 STG.E.U16 desc[UR50][R2.64+0x1f0], R148 ;  /* 0x0001f09402006986 */ /* 0x000fe8000c101532 */
[----:B------:R0:W-:Y:S02]  /*a010*/  @P5 STG.E.U16 desc[UR50][R2.64+0x1f2], R149 ;  /* 0x0001f29502005986 */ /* 0x0001e4000c101532 */
[----:B0-----:R-:W-:-:S02]  /*a020*/  @P1 IMAD.MOV.U32 R2, RZ, RZ, R6 ;  /* 0x000000ffff021224 */ /* 0x001fc400078e0006 */
[----:B------:R-:W-:-:S05]  /*a030*/  @P1 IMAD.MOV.U32 R3, RZ, RZ, R7 ;  /* 0x000000ffff031224 */ /* 0x000fca00078e0007 */
[----:B------:R0:W-:Y:S04]  /*a040*/  @P1 STG.E.U16 desc[UR50][R2.64+0x1f0], R150 ;  /* 0x0001f09602001986 */ /* 0x0001e8000c101532 */
[----:B------:R0:W-:Y:S02]  /*a050*/  @P0 STG.E.U16 desc[UR50][R6.64+0x1f2], R151 ;  /* 0x0001f29706000986 */ /* 0x0001e4000c101532 */
.L_x_289:
[----:B------:R-:W-:Y:S05]  /*a060*/  BSYNC B0 ;  /* 0x0000000000007941 */ /* 0x000fea0003800000 */
.L_x_35:
[----:B0-----:R-:W-:Y:S01]  /*a070*/  IMAD.U32 R2, RZ, RZ, UR36 ;  /* 0x00000024ff027e24 */ /* 0x001fe2000f8e00ff */
[----:B------:R-:W-:Y:S01]  /*a080*/  ULDC.64 UR4, c[0x0][0x650] ;  /* 0x0001940000047ab9 */ /* 0x000fe20000000a00 */
[----:B------:R-:W-:Y:S01]  /*a090*/  IMAD.U32 R0, RZ, RZ, UR40 ;  /* 0x00000028ff007e24 */ /* 0x000fe2000f8e00ff */
[----:B------:R0:W-:Y:S01]  /*a0a0*/  SYNCS.ARRIVE.TRANS64.A1T0 RZ, [R160+UR47], RZ ;  /* 0x000000ffa0ff79a7 */ /* 0x0001e2000810002f */
[----:B------:R-:W-:Y:S01]  /*a0b0*/  IMAD.U32 R3, RZ, RZ, UR37 ;  /* 0x00000025ff037e24 */ /* 0x000fe2000f8e00ff */
[C---:B------:R-:W-:Y:S01]  /*a0c0*/  LEA R16, P0, R2.reuse, R16, 0x1 ;  /* 0x0000001002107211 */ /* 0x040fe200078008ff */
[----:B-----5:R-:W-:Y:S02]  /*a0d0*/  IMAD.MOV.U32 R18, RZ, RZ, -0x1 ;  /* 0xffffffffff127424 */ /* 0x020fe400078e00ff */
[----:B------:R-:W-:Y:S01]  /*a0e0*/  IMAD.MOV.U32 R19, RZ, RZ, -0x1 ;  /* 0xffffffffff137424 */ /* 0x000fe200078e00ff */
[----:B------:R-:W-:Y:S01]  /*a0f0*/  LEA.HI.X R17, R2, R17, R0, 0x1, P0 ;  /* 0x0000001102117211 */ /* 0x000fe200000f0c00 */
[----:B------:R-:W-:Y:S01]  /*a100*/  IMAD.MOV.U32 R2, RZ, RZ, -0x1 ;  /* 0xffffffffff027424 */ /* 0x000fe200078e00ff */
[----:B------:R-:W-:-:S02]  /*a110*/  ISETP.GE.U32.AND P0, PT, R16, UR4, PT ;  /* 0x0000000410007c0c */ /* 0x000fc4000bf06070 */
[----:B------:R-:W-:Y:S02]  /*a120*/  PRMT R0, RZ, 0x7610, R0 ;  /* 0x00007610ff007816 */ /* 0x000fe40000000000 */
[----:B------:R-:W-:-:S13]  /*a130*/  ISETP.GE.U32.AND.EX P0, PT, R17, UR5, PT, P0 ;  /* 0x0000000511007c0c */ /* 0x000fda000bf06100 */
[----:B0-----:R-:W-:Y:S05]  /*a140*/  @P0 BRA `(.L_x_290) ;  /* 0x00000004008c0947 */ /* 0x001fea0003800000 */
[----:B------:R-:W0:Y:S01]  /*a150*/  S2UR UR7, SR_CTAID.X ;  /* 0x00000000000779c3 */ /* 0x000e220000002500 */
[----:B------:R-:W-:Y:S01]  /*a160*/  ULDC.64 UR4, c[0x0][0x628] ;  /* 0x00018a0000047ab9 */ /* 0x000fe20000000a00 */
[----:B------:R-:W-:Y:S01]  /*a170*/  ULDC UR6, c[0x0][0x150] ;  /* 0x0000540000067ab9 */ /* 0x000fe20000000800 */
[----:B------:R-:W-:Y:S01]  /*a180*/  ISETP.NE.U32.AND P0, PT, RZ, UR4, PT ;  /* 0x00000004ff007c0c */ /* 0x000fe2000bf05070 */
[----:B------:R-:W-:Y:S01]  /*a190*/  ULDC UR15, c[0x0][0x630] ;  /* 0x00018c00000f7ab9 */ /* 0x000fe20000000800 */
[C---:B------:R-:W-:Y:S01]  /*a1a0*/  R2UR UR16, R16.reuse ;  /* 0x00000000101072ca */ /* 0x040fe200000e0000 */
[----:B------:R-:W-:Y:S01]  /*a1b0*/  ULDC UR18, c[0x0][0x154] ;  /* 0x0000550000127ab9 */ /* 0x000fe20000000800 */
[----:B------:R-:W-:Y:S01]  /*a1c0*/  ISETP.NE.AND.EX P0, PT, RZ, UR5, PT, P0 ;  /* 0x00000005ff007c0c */ /* 0x000fe2000bf05300 */
[----:B------:R-:W1:Y:S01]  /*a1d0*/  S2UR UR19, SR_CTAID.Y ;  /* 0x00000000001379c3 */ /* 0x000e620000002600 */
[----:B------:R-:W-:Y:S02]  /*a1e0*/  R2UR UR17, R17 ;  /* 0x00000000111172ca */ /* 0x000fe400000e0000 */
[----:B------:R-:W-:-:S02]  /*a1f0*/  R2UR UR12, R16 ;  /* 0x00000000100c72ca */ /* 0x000fc400000e0000 */
[----:B------:R-:W-:Y:S02]  /*a200*/  R2UR UR13, R17 ;  /* 0x00000000110d72ca */ /* 0x000fe400000e0000 */
[----:B0-----:R-:W-:-:S05]  /*a210*/  I2FP.F32.U32 R0, UR7 ;  /* 0x0000000700007c45 */ /* 0x001fca0008201000 */
[----:B------:R-:W-:-:S04]  /*a220*/  FMUL R0, R0, UR6 ;  /* 0x0000000600007c20 */ /* 0x000fc80008400000 */
[----:B------:R0:W0:Y:S01]  /*a230*/  F2I.U32.TRUNC.NTZ R2, R0 ;  /* 0x0000000000027305 */ /* 0x000022000020f000 */
[----:B-1----:R-:W-:Y:S05]  /*a240*/  @!P0 BRA `(.L_x_291) ;  /* 0x0000000000308947 */ /* 0x002fea0003800000 */
        /* <DEDUP_REMOVED lines=12> */
.L_x_291:
[----:B------:R-:W-:Y:S01]  /*a310*/  USHF.R.U64 UR6, UR12, UR15, UR13 ;  /* 0x0000000f0c067299 */ /* 0x000fe2000800120d */
[----:B0-----:R-:W-:Y:S01]  /*a320*/  I2FP.F32.U32 R0, UR19 ;  /* 0x0000001300007c45 */ /* 0x001fe20008201000 */
[----:B------:R-:W-:Y:S01]  /*a330*/  USHF.R.U32.HI UR4, URZ, UR15, UR13 ;  /* 0x0000000f3f047299 */ /* 0x000fe2000801160d */
[----:B------:R-:W-:Y:S01]  /*a340*/  R2UR UR14, R2 ;  /* 0x00000000020e72ca */ /* 0x000fe200000e0000 */
[----:B------:R-:W-:Y:S02]  /*a350*/  UIADD3 UR9, UP0, URZ, -UR6, URZ ;  /* 0x800000063f097290 */ /* 0x000fe4000ff1e03f */
[----:B------:R-:W-:Y:S01]  /*a360*/  FMUL R0, R0, UR18 ;  /* 0x0000001200007c20 */ /* 0x000fe20008400000 */
[----:B------:R-:W-:Y:S01]  /*a370*/  ULDC.64 UR12, c[0x0][0x620] ;  /* 0x00018800000c7ab9 */ /* 0x000fe20000000a00 */
[----:B------:R-:W-:Y:S01]  /*a380*/  UIADD3.X UR4, URZ, ~UR4, URZ, UP0, !UPT ;  /* 0x800000043f047290 */ /* 0x000fe200087fe43f */
[----:B------:R-:W-:Y:S01]  /*a390*/  UMOV UR10, UR16 ;  /* 0x00000010000a7c82 */ /* 0x000fe20008000000 */
[----:B------:R-:W-:-:S02]  /*a3a0*/  UMOV UR11, UR17 ;  /* 0x00000011000b7c82 */ /* 0x000fc40008000000 */
[----:B------:R-:W0:Y:S01]  /*a3b0*/  F2I.U32.TRUNC.NTZ R0, R0 ;  /* 0x0000000000007305 */ /* 0x000e22000020f000 */
[----:B------:R-:W-:Y:S02]  /*a3c0*/  UIMAD UR4, UR4, UR12, URZ ;  /* 0x0000000c040472a4 */ /* 0x000fe4000f8e023f */
[----:B------:R-:W-:Y:S02]  /*a3d0*/  UIMAD.WIDE.U32 UR10, UR9, UR12, UR10 ;  /* 0x0000000c090a72a5 */ /* 0x000fe4000f8e000a */
[----:B------:R-:W-:Y:S01]  /*a3e0*/  UIMAD UR9, UR9, UR13, UR4 ;  /* 0x0000000d090972a4 */ /* 0x000fe2000f8e0204 */
[----:B------:R-:W-:Y:S01]  /*a3f0*/  ULDC UR22, c[0x0][0x658] ;  /* 0x0001960000167ab9 */ /* 0x000fe20000000800 */
[----:B------:R-:W-:Y:S02]  /*a400*/  UMOV UR12, 0xffffffff ;  /* 0xffffffff000c7882 */ /* 0x000fe40000000000 */
[----:B------:R-:W-:Y:S01]  /*a410*/  UIADD3 UR11, UR11, UR9, URZ ;  /* 0x000000090b0b7290 */ /* 0x000fe2000fffe03f */
[----:B------:R-:W-:Y:S01]  /*a420*/  ULDC UR13, c[0x0][0x618] ;  /* 0x00018600000d7ab9 */ /* 0x000fe20000000800 */
[----:B------:R-:W-:Y:S01]  /*a430*/  ULDC.64 UR4, c[0x0][0x640] ;  /* 0x0001900000047ab9 */ /* 0x000fe20000000a00 */
[----:B------:R-:W-:Y:S01]  /*a440*/  USHF.L.U32 UR18, UR12, UR22, URZ ;  /* 0x000000160c127299 */ /* 0x000fe2000800063f */
[----:B------:R-:W-:Y:S01]  /*a450*/  ISETP.NE.U32.AND P0, PT, RZ, UR4, PT ;  /* 0x00000004ff007c0c */ /* 0x000fe2000bf05070 */
[----:B------:R-:W-:Y:S01]  /*a460*/  USHF.R.U64 UR12, UR10, UR13, UR11 ;  /* 0x0000000d0a0c7299 */ /* 0x000fe2000800120b */
[----:B0-----:R-:W-:Y:S01]  /*a470*/  R2UR UR16, R0 ;  /* 0x00000000001072ca */ /* 0x001fe200000e0000 */
[----:B------:R-:W-:Y:S01]  /*a480*/  USHF.R.U32.HI UR10, URZ, UR13, UR11 ;  /* 0x0000000d3f0a7299 */ /* 0x000fe2000801160b */
[----:B------:R-:W-:Y:S01]  /*a490*/  ISETP.NE.AND.EX P0, PT, RZ, UR5, PT, P0 ;  /* 0x00000005ff007c0c */ /* 0x000fe2000bf05300 */
[----:B------:R-:W-:Y:S01]  /*a4a0*/  ULDC UR17, c[0x0][0x608] ;  /* 0x0001820000117ab9 */ /* 0x000fe20000000800 */
[----:B------:R-:W-:-:S02]  /*a4b0*/  ULOP3.LUT UR23, URZ, UR18, URZ, 0x33, !UPT ;  /* 0x000000123f177292 */ /* 0x000fc4000f8e333f */
[----:B------:R-:W-:Y:S02]  /*a4c0*/  USHF.R.U64 UR18, UR12, UR17, UR10 ;  /* 0x000000110c127299 */ /* 0x000fe4000800120a */
[----:B------:R-:W-:Y:S01]  /*a4d0*/  USHF.R.U32.HI UR10, URZ, UR17, UR10 ;  /* 0x000000113f0a7299 */ /* 0x000fe2000801160a */
[----:B------:R-:W-:Y:S01]  /*a4e0*/  UMOV UR20, 0x1 ;  /* 0x0000000100147882 */ /* 0x000fe20000000000 */
[----:B------:R-:W-:Y:S02]  /*a4f0*/  UIADD3 UR14, -UR14, URZ, URZ ;  /* 0x0000003f0e0e7290 */ /* 0x000fe4000fffe13f */
[----:B------:R-:W-:Y:S02]  /*a500*/  USHF.L.U32 UR13, UR20, UR22, URZ ;  /* 0x00000016140d7299 */ /* 0x000fe4000800063f */
[----:B------:R-:W-:Y:S01]  /*a510*/  USHF.R.U64 UR20, UR18, UR22, UR10 ;  /* 0x0000001612147299 */ /* 0x000fe2000800120a */
[----:B------:R-:W-:Y:S01]  /*a520*/  ULDC UR15, c[0x0][0x144] ;  /* 0x00005100000f7ab9 */ /* 0x000fe20000000800 */
[----:B------:R-:W-:Y:S01]  /*a530*/  ULDC UR8, c[0x0][0x600] ;  /* 0x0001800000087ab9 */ /* 0x000fe20000000800 */
[----:B------:R-:W-:-:S02]  /*a540*/  UIADD3 UR21, -UR16, URZ, URZ ;  /* 0x0000003f10157290 */ /* 0x000fc4000fffe13f */
[----:B------:R-:W-:Y:S02]  /*a550*/  USHF.R.U32.HI UR17, URZ, UR22, UR10 ;  /* 0x000000163f117299 */ /* 0x000fe4000801160a */
[----:B------:R-:W-:Y:S02]  /*a560*/  UIADD3 UR9, UR8, -0x1, URZ ;  /* 0xffffffff08097890 */ /* 0x000fe4000fffe03f */
[----:B------:R-:W-:Y:S01]  /*a570*/  UIMAD UR22, UR15, UR14, UR7 ;  /* 0x0000000e0f1672a4 */ /* 0x000fe2000f8e0207 */
[----:B------:R-:W-:Y:S01]  /*a580*/  ULDC UR26, c[0x0][0x148] ;  /* 0x00005200001a7ab9 */ /* 0x000fe20000000800 */
[----:B------:R-:W-:Y:S01]  /*a590*/  ULDC UR24, c[0x0][0x648] ;  /* 0x0001920000187ab9 */ /* 0x000fe20000000800 */
[----:B------:R-:W-:Y:S01]  /*a5a0*/  ULDC UR25, c[0x0][0x638] ;  /* 0x00018e0000197ab9 */ /* 0x000fe20000000800 */
        /* <DEDUP_REMOVED lines=12> */
.L_x_292:
[----:B------:R-:W-:Y:S01]  /*a670*/  UISETP.NE.AND UP0, UPT, UR39, URZ, UPT ;  /* 0x0000003f2700728c */ /* 0x000fe2000bf05270 */
[----:B------:R-:W-:Y:S01]  /*a680*/  IMAD.MOV.U32 R0, RZ, RZ, 0x1 ;  /* 0x00000001ff007424 */ /* 0x000fe200078e00ff */
[----:B------:R-:W-:Y:S01]  /*a690*/  USHF.R.U64 UR4, UR16, UR24, UR17 ;  /* 0x0000001810047299 */ /* 0x000fe20008001211 */
[----:B------:R-:W-:Y:S01]  /*a6a0*/  IMAD.U32 R19, RZ, RZ, UR6 ;  /* 0x00000006ff137e24 */ /* 0x000fe2000f8e00ff */
[----:B------:R-:W-:Y:S02]  /*a6b0*/  ULOP3.LUT UR18, UR18, UR23, URZ, 0xc0, !UPT ;  /* 0x0000001712127292 */ /* 0x000fe4000f8ec03f */
[----:B------:R-:W-:Y:S02]  /*a6c0*/  UIADD3 UR5, -UR4, URZ, URZ ;  /* 0x0000003f04057290 */ /* 0x000fe4000fffe13f */
[----:B------:R-:W-:Y:S02]  /*a6d0*/  ULOP3.LUT UR9, UR12, UR9, URZ, 0xc0, !UPT ;  /* 0x000000090c097292 */ /* 0x000fe4000f8ec03f */
[----:B------:R-:W-:-:S02]  /*a6e0*/  UIMAD UR4, UR13, UR4, UR18 ;  /* 0x000000040d0472a4 */ /* 0x000fc4000f8e0212 */
[----:B------:R-:W-:Y:S02]  /*a6f0*/  @UP0 UIMAD UR22, UR26, UR21, UR19 ;  /* 0x000000151a1602a4 */ /* 0x000fe4000f8e0213 */
[----:B------:R-:W-:Y:S01]  /*a700*/  UIMAD UR5, UR5, UR25, UR20 ;  /* 0x00000019050572a4 */ /* 0x000fe2000f8e0214 */
[----:B------:R-:W-:Y:S02]  /*a710*/  ULDC UR7, c[0x0][0x610] ;  /* 0x0001840000077ab9 */ /* 0x000fe40000000800 */
[----:B------:R-:W-:Y:S02]  /*a720*/  UIMAD UR4, UR4, UR7, UR22 ;  /* 0x00000007040472a4 */ /* 0x000fe4000f8e0216 */
[----:B------:R-:W-:-:S04]  /*a730*/  UIMAD UR5, UR5, UR8, UR9 ;  /* 0x00000008050572a4 */ /* 0x000fc8000f8e0209 */
[----:B------:R-:W-:Y:S02]  /*a740*/  USEL UR7, UR5, UR4, !UP0 ;  /* 0x0000000405077287 */ /* 0x000fe4000c000000 */
[----:B------:R-:W-:-:S04]  /*a750*/  USEL UR4, UR4, UR5, !UP0 ;  /* 0x0000000504047287 */ /* 0x000fc8000c000000 */
[----:B------:R-:W-:Y:S02]  /*a760*/  IMAD.U32 R2, RZ, RZ, UR7 ;  /* 0x00000007ff027e24 */ /* 0x000fe4000f8e00ff */
[----:B------:R-:W-:-:S07]  /*a770*/  IMAD.U32 R18, RZ, RZ, UR4 ;  /* 0x00000004ff127e24 */ /* 0x000fce000f8e00ff */
.L_x_290:
[----:B------:R-:W-:Y:S02]  /*a780*/  LOP3.LUT P0, RZ, R0, 0xff, RZ, 0xc0, !PT ;  /* 0x000000ff00ff7812 */ /* 0x000fe4000780c0ff */
[----:B------:R-:W-:-:S11]  /*a790*/  LOP3.LUT R170, R170, 0x1, RZ, 0x3c, !PT ;  /* 0x00000001aaaa7812 */ /* 0x000fd600078e3cff */
[----:B------:R-:W-:Y:S05]  /*a7a0*/  @P0 BRA `(.L_x_293) ;  /* 0xffffff6c00f80947 */ /* 0x000fea000383ffff */
[----:B------:R-:W-:Y:S05]  /*a7b0*/  EXIT ;  /* 0x000000000000794d */ /* 0x000fea0003800000 */
.L_x_16:
[----:B------:R-:W-:-:S08]  /*a7c0*/  ISETP.NE.AND P0, PT, RZ, UR6, PT ;  /* 0x00000006ff007c0c */ /* 0x000fd0000bf05270 */
[----:B-----5:R-:W0:-:S00]  /*a7d0*/  USETMAXREG.DEALLOC.CTAPOOL 0x28 ;  /* 0x00000028000079c8 */ /* 0x020e0000080e0500 */
[----:B------:R-:W-:Y:S05]  /*a7e0*/  @P0 EXIT ;  /* 0x000000000000094d */ /* 0x000fea0003800000 */
[----:B0-----:R-:W-:Y:S01]  /*a7f0*/  LOP3.LUT P0, RZ, R0, 0xff, RZ, 0xc0, !PT ;  /* 0x000000ff00ff7812 */ /* 0x001fe2000780c0ff */
[----:B------:R-:W-:Y:S02]  /*a800*/  IMAD.MOV.U32 R0, RZ, RZ, 0x1 ;  /* 0x00000001ff007424 */ /* 0x000fe400078e00ff */
[----:B------:R-:W-:-:S10]  /*a810*/  IMAD.MOV.U32 R8, RZ, RZ, RZ ;  /* 0x000000ffff087224 */ /* 0x000fd400078e00ff */
[----:B------:R-:W-:Y:S05]  /*a820*/  @!P0 BRA `(.L_x_294) ;  /* 0x0000000c00308947 */ /* 0x000fea0003800000 */
[----:B------:R-:W0:Y:S01]  /*a830*/  S2R R9, SR_CgaCtaId ;  /* 0x0000000000097919 */ /* 0x000e220000008800 */
[----:B------:R-:W-:Y:S01]  /*a840*/  LOP3.LUT P0, RZ, R3, 0x1f, RZ, 0xc0, !PT ;  /* 0x0000001f03ff7812 */ /* 0x000fe2000780c0ff */
[----:B------:R-:W-:Y:S01]  /*a850*/  ULDC UR5, c[0x0][0x658] ;  /* 0x0001960000057ab9 */ /* 0x000fe20000000800 */
[----:B------:R-:W-:Y:S01]  /*a860*/  UMOV UR6, 0xffffffff ;  /* 0xffffffff00067882 */ /* 0x000fe20000000000 */
[----:B------:R-:W-:Y:S01]  /*a870*/  BSSY B0, `(.L_x_294) ;  /* 0x00000c7000007945 */ /* 0x000fe20003800000 */
[----:B------:R-:W-:Y:S01]  /*a880*/  USHF.L.U32 UR6, UR6, UR5, URZ ;  /* 0x0000000506067299 */ /* 0x000fe2000800063f */
[C---:B------:R-:W-:Y:S01]  /*a890*/  ISETP.NE.AND P3, PT, R4.reuse, RZ, PT ;  /* 0x000000ff0400720c */ /* 0x040fe20003f65270 */
[----:B------:R-:W-:Y:S01]  /*a8a0*/  IMAD.MOV.U32 R10, RZ, RZ, 0x1 ;  /* 0x00000001ff0a7424 */ /* 0x000fe200078e00ff */
[----:B------:R-:W-:Y:S01]  /*a8b0*/  ISETP.NE.OR P0, PT, R4, RZ, !P0 ;  /* 0x000000ff0400720c */ /* 0x000fe20004705670 */
[----:B------:R-:W-:Y:S01]  /*a8c0*/  IMAD.MOV.U32 R0, RZ, RZ, 0x1 ;  /* 0x00000001ff007424 */ /* 0x000fe200078e00ff */
[----:B------:R-:W-:Y:S01]  /*a8d0*/  ULDC UR4, c[0x0][0x600] ;  /* 0x0001800000047ab9 */ /* 0x000fe20000000800 */
[----:B------:R-:W-:Y:S01]  /*a8e0*/  IMAD.MOV.U32 R8, RZ, RZ, RZ ;  /* 0x000000ffff087224 */ /* 0x000fe200078e00ff */
[----:B------:R-:W-:Y:S01]  /*a8f0*/  UMOV UR7, 0x1 ;  /* 0x0000000100077882 */ /* 0x000fe20000000000 */
[----:B------:R-:W-:-:S02]  /*a900*/  UIADD3 UR19, UR38, 0x1, URZ ;  /* 0x0000000126137890 */ /* 0x000fc4000fffe03f */
[----:B------:R-:W-:Y:S02]  /*a910*/  ULOP3.LUT UR22, UR41, 0x2, URZ, 0xfc, !UPT ;  /* 0x0000000229167892 */ /* 0x000fe4000f8efc3f */
[----:B------:R-:W-:Y:S02]  /*a920*/  UIADD3 UR4, UR4, -0x1, URZ ;  /* 0xffffffff04047890 */ /* 0x000fe4000fffe03f */
[----:B------:R-:W-:Y:S02]  /*a930*/  USHF.L.U32 UR5, UR7, UR5, URZ ;  /* 0x0000000507057299 */ /* 0x000fe4000800063f */
[----:B------:R-:W-:Y:S01]  /*a940*/  ULOP3.LUT UR6, URZ, UR6, URZ, 0x33, !UPT ;  /* 0x000000063f067292 */ /* 0x000fe2000f8e333f */
[----:B------:R-:W-:Y:S01]  /*a950*/  ULDC.64 UR20, c[0x0][0x198] ;  /* 0x0000660000147ab9 */ /* 0x000fe20000000a00 */
[C---:B0-----:R-:W-:Y:S02]  /*a960*/  IMAD.SHL.U32 R11, R9.reuse, 0x80, RZ ;  /* 0x00000080090b7824 */ /* 0x041fe400078e00ff */
[----:B------:R-:W-:-:S03]  /*a970*/  IMAD.SHL.U32 R9, R9, 0x2000, RZ ;  /* 0x0000200009097824 */ /* 0x000fc600078e00ff */
[----:B------:R-:W-:Y:S02]  /*a980*/  LOP3.LUT R11, R11, 0x80, RZ, 0xc0, !PT ;  /* 0x000000800b0b7812 */ /* 0x000fe400078ec0ff */
[----:B------:R-:W-:-:S07]  /*a990*/  LOP3.LUT R9, R9, 0x2000, RZ, 0xc0, !PT ;  /* 0x0000200009097812 */ /* 0x000fce00078ec0ff */
.L_x_306:
[----:B------:R-:W-:-:S03]  /*a9a0*/  UMOV UR7, 0xffffffff ;  /* 0xffffffff00077882 */ /* 0x000fc60000000000 */
[----:B------:R-:W-:Y:S05]  /*a9b0*/  BRA.DIV UR7, `(.L_x_295) ;  /* 0x0000000e07e47947 */ /* 0x000fea000b800000 */
[----:B------:R-:W-:-:S13]  /*a9c0*/  ELECT P6, URZ, PT ;  /* 0x00000000003f782f */ /* 0x000fda00038c0000 */
.L_x_319:
[----:B------:R-:W0:Y:S01]  /*a9d0*/  LDC R3, c[0x0][0x28c] ;  /* 0x0000a300ff037b82 */ /* 0x000e220000000800 */
[----:B------:R-:W-:Y:S01]  /*a9e0*/  BSSY B1, `(.L_x_296) ;  /* 0x000003a000017945 */ /* 0x000fe20003800000 */
[----:B0-----:R-:W-:-:S13]  /*a9f0*/  ISETP.LT.OR P6, PT, R3, 0x1, !P6 ;  /* 0x000000010300780c */ /* 0x001fda00077c1670 */
[----:B------:R-:W-:Y:S05]  /*aa00*/  @P6 BRA `(.L_x_297) ;  /* 0x0000000000dc6947 */ /* 0x000fea0003800000 */
[----:B------:R-:W-:Y:S02]  /*aa10*/  IMAD R6, R2, 0x100, R11 ;  /* 0x0000010002067824 */ /* 0x000fe400078e020b */
[----:B------:R-:W-:Y:S02]  /*aa20*/  IMAD.SHL.U32 R18, R18, 0x40, RZ ;  /* 0x0000004012127824 */ /* 0x000fe400078e00ff */
[----:B------:R-:W-:Y:S02]  /*aa30*/  IMAD.MOV.U32 R13, RZ, RZ, RZ ;  /* 0x000000ffff0d7224 */ /* 0x000fe400078e00ff */
[----:B------:R-:W-:Y:S02]  /*aa40*/  IMAD.U32 R14, RZ, RZ, UR19 ;  /* 0x00000013ff0e7e24 */ /* 0x000fe4000f8e00ff */
[----:B------:R-:W-:Y:S02]  /*aa50*/  IMAD.MOV.U32 R2, RZ, RZ, R0 ;  /* 0x000000ffff027224 */ /* 0x000fe400078e0000 */
[----:B------:R-:W-:-:S07]  /*aa60*/  IMAD.MOV.U32 R4, RZ, RZ, R8 ;  /* 0x000000ffff047224 */ /* 0x000fce00078e0008 */
.L_x_301:
[----:B------:R-:W0:Y:S01]  /*aa70*/  S2R R12, SR_CgaCtaId ;  /* 0x00000000000c7919 */ /* 0x000e220000008800 */
[----:B------:R-:W-:Y:S01]  /*aa80*/  MOV R3, 0x400 ;  /* 0x0000040000037802 */ /* 0x000fe20000000f00 */
[----:B------:R-:W1:Y:S03]  /*aa90*/  @!P3 LDC R5, c[0x0][0x500] ;  /* 0x00014000ff05bb82 */ /* 0x000e660000000800 */
[----:B0-----:R-:W-:Y:S02]  /*aaa0*/  LEA R7, R12, R3, 0x18 ;  /* 0x000000030c077211 */ /* 0x001fe400078ec0ff */
[----:B------:R-:W-:-:S03]  /*aab0*/  SHF.L.U32 R3, R2, 0x1f, RZ ;  /* 0x0000001f02037819 */ /* 0x000fc600000006ff */
[----:B------:R-:W-:-:S04]  /*aac0*/  IMAD R12, R4, 0x8, R7 ;  /* 0x00000008040c7824 */ /* 0x000fc800078e0207 */
[----:B------:R-:W0:Y:S02]  /*aad0*/  SYNCS.PHASECHK.TRANS64.TRYWAIT P1, [R12+URZ+0x20], R3 ;  /* 0x000020030c0075a7 */ /* 0x000e24000802017f */
[----:B01----:R-:W-:Y:S05]  /*aae0*/  @!P1 BRA `(.L_x_298) ;  /* 0x0000000c00b89947 */ /* 0x003fea0003800000 */
.L_x_320:
[----:B------:R-:W-:Y:S01]  /*aaf0*/  UPRMT UR7, UR22, 0x9910, URZ ;  /* 0x0000991016077896 */ /* 0x000fe2000800003f */
[----:B------:R1:W-:Y:S03]  /*ab00*/  @!P3 SYNCS.ARRIVE.TRANS64 RZ, [R12+URZ], R5 ;  /* 0x000000050cffb9a7 */ /* 0x0003e6000800003f */
[----:B------:R-:W-:-:S06]  /*ab10*/  UISETP.NE.AND UP0, UPT, UR7, 0x2, UPT ;  /* 0x000000020700788c */ /* 0x000fcc000bf05270 */
[----:B------:R-:W-:-:S13]  /*ab20*/  PLOP3.LUT P1, PT, PT, PT, UP0, 0x80, 0x0 ;  /* 0x000000000000781c */ /* 0x000fda0003f2f008 */
[----:B-1----:R-:W-:Y:S05]  /*ab30*/  @P1 BRA `(.L_x_299) ;  /* 0x0000000000041947 */ /* 0x002fea0003800000 */
[----:B------:R-:W-:Y:S01]  /*ab40*/  BPT.TRAP 0x1 ;  /* 0x000000040000795c */ /* 0x000fe20000300000 */
.L_x_299:
[----:B------:R-:W-:Y:S05]  /*ab50*/  @P0 BRA `(.L_x_300) ;  /* 0x0000000000040947 */ /* 0x000fea0003800000 */
[----:B------:R-:W-:Y:S01]  /*ab60*/  BPT.TRAP 0x1 ;  /* 0x000000040000795c */ /* 0x000fe20000300000 */
.L_x_300:
[----:B0-----:R-:W-:Y:S01]  /*ab70*/  IMAD R3, R4, 0x4000, R9 ;  /* 0x0000400004037824 */ /* 0x001fe200078e0209 */
[----:B------:R-:W-:Y:S01]  /*ab80*/  R2UR UR9, R12 ;  /* 0x000000000c0972ca */ /* 0x000fe200000e0000 */
[--C-:B------:R-:W-:Y:S01]  /*ab90*/  IMAD R5, R4, 0x2000, R7.reuse ;  /* 0x0000200004057824 */ /* 0x100fe200078e0207 */
[----:B------:R-:W-:Y:S01]  /*aba0*/  UIADD3 UR14, UP0, UR20, 0xf0, URZ ;  /* 0x000000f0140e7890 */ /* 0x000fe2000ff1e03f */
[----:B------:R-:W-:Y:S01]  /*abb0*/  IMAD R3, R3, 0x2, R7 ;  /* 0x0000000203037824 */ /* 0x000fe200078e0207 */
[----:B------:R-:W-:Y:S01]  /*abc0*/  R2UR UR11, R18 ;  /* 0x00000000120b72ca */ /* 0x000fe200000e0000 */
[----:B------:R-:W-:Y:S01]  /*abd0*/  VIADD R14, R14, 0xffffffff ;  /* 0xffffffff0e0e7836 */ /* 0x000fe20000000000 */
[----:B------:R-:W-:Y:S01]  /*abe0*/  R2UR UR7, R5 ;  /* 0x00000000050772ca */ /* 0x000fe200000e0000 */
[----:B------:R-:W-:Y:S01]  /*abf0*/  UIADD3 UR24, UP1, UR20, 0x1f0, URZ ;  /* 0x000001f014187890 */ /* 0x000fe2000ff3e03f */
[----:B------:R-:W-:Y:S01]  /*ac00*/  R2UR UR8, R3 ;  /* 0x00000000030872ca */ /* 0x000fe200000e0000 */
[----:B------:R-:W-:Y:S01]  /*ac10*/  UIADD3.X UR15, URZ, UR21, URZ, UP0, !UPT ;  /* 0x000000153f0f7290 */ /* 0x000fe200087fe43f */
[----:B------:R-:W-:Y:S01]  /*ac20*/  R2UR UR10, R13 ;  /* 0x000000000d0a72ca */ /* 0x000fe200000e0000 */
[----:B------:R-:W-:Y:S01]  /*ac30*/  VIADD R4, R4, 0x1 ;  /* 0x0000000104047836 */ /* 0x000fe20000000000 */
[----:B------:R-:W-:Y:S01]  /*ac40*/  R2UR UR12, R19 ;  /* 0x00000000130c72ca */ /* 0x000fe200000e0000 */
[----:B------:R-:W-:Y:S01]  /*ac50*/  UIADD3.X UR25, URZ, UR21, URZ, UP1, !UPT ;  /* 0x000000153f197290 */ /* 0x000fe20008ffe43f */
[----:B------:R-:W-:Y:S01]  /*ac60*/  R2UR UR18, R6 ;  /* 0x00000000061272ca */ /* 0x000fe200000e0000 */
[----:B------:R-:W-:Y:S01]  /*ac70*/  UMOV UR16, 0x0 ;  /* 0x0000000000107882 */ /* 0x000fe20000000000 */
[----:B------:R-:W-:Y:S01]  /*ac80*/  ISETP.GT.AND P2, PT, R14, 0x1, PT ;  /* 0x000000010e00780c */ /* 0x000fe20003f44270 */
[----:B------:R-:W-:Y:S01]  /*ac90*/  UMOV UR17, 0x10000000 ;  /* 0x1000000000117882 */ /* 0x000fe20000000000 */
[C---:B------:R-:W-:Y:S01]  /*aca0*/  ISETP.NE.AND P1, PT, R4.reuse, 0x4, PT ;  /* 0x000000040400780c */ /* 0x040fe20003f25270 */
[----:B------:R-:W-:Y:S01]  /*acb0*/  UIADD3 UR7, UR7, 0x180, URZ ;  /* 0x0000018007077890 */ /* 0x000fe2000fffe03f */
[----:B------:R-:W-:Y:S01]  /*acc0*/  VIADD R13, R13, 0x40 ;  /* 0x000000400d0d7836 */ /* 0x000fe20000000000 */
[----:B------:R-:W-:Y:S01]  /*acd0*/  UIADD3 UR13, UR8, 0x8180, URZ ;  /* 0x00008180080d7890 */ /* 0x000fe2000fffe03f */
[----:B------:R-:W-:Y:S01]  /*ace0*/  SEL R3, RZ, 0x1, P1 ;  /* 0x00000001ff037807 */ /* 0x000fe20000800000 */
[----:B------:R-:W-:Y:S01]  /*acf0*/  UMOV UR23, 0x30000 ;  /* 0x0003000000177882 */ /* 0x000fe20000000000 */
[----:B------:R-:W-:-:S02]  /*ad00*/  SEL R4, R4, RZ, P1 ;  /* 0x000000ff04047207 */ /* 0x000fc40000800000 */
[----:B------:R-:W-:Y:S01]  /*ad10*/  UMOV UR8, UR7 ;  /* 0x0000000700087c82 */ /* 0x000fe20008000000 */
[----:B------:R-:W-:Y:S01]  /*ad20*/  LOP3.LUT R2, R2, R3, RZ, 0x3c, !PT ;  /* 0x0000000302027212 */ /* 0x000fe200078e3cff */
[----:B------:R0:W-:Y:S02]  /*ad30*/  UTMALDG.3D [UR8], [UR14], desc[UR16] ;  /* 0x000010080e0075b4 */ /* 0x0001e40008011000 */
[----:B0-----:R-:W-:Y:S01]  /*ad40*/  UMOV UR8, UR13 ;  /* 0x0000000d00087c82 */ /* 0x001fe20008000000 */
[----:B------:R-:W-:Y:S02]  /*ad50*/  UMOV UR11, UR18 ;  /* 0x00000012000b7c82 */ /* 0x000fe40008000000 */
[----:B------:R0:W-:Y:S02]  /*ad60*/  UTMALDG.3D.MULTICAST [UR8], [UR24], UR23, desc[UR16] ;  /* 0x00001008180073b4 */ /* 0x0001e40008011817 */
[----:B0-----:R-:W-:Y:S05]  /*ad70*/  @P2 BRA `(.L_x_301) ;  /* 0xfffffffc003c2947 */ /* 0x001fea000383ffff */
.L_x_297:
[----:B------:R-:W-:Y:S05]  /*ad80*/  BSYNC B1 ;  /* 0x0000000000017941 */ /* 0x000fea0003800000 */
.L_x_296:
[----:B------:R-:W-:Y:S01]  /*ad90*/  LOP3.LUT P4, RZ, R10, 0xff, RZ, 0xc0, !PT ;  /* 0x000000ff0aff7812 */ /* 0x000fe2000788c0ff */
[----:B------:R-:W-:Y:S01]  /*ada0*/  VIADD R8, R8, UR38 ;  /* 0x0000002608087c36 */ /* 0x000fe20008000000 */
[----:B------:R-:W-:Y:S01]  /*adb0*/  ULDC.64 UR8, c[0x0][0x650] ;  /* 0x0001940000087ab9 */ /* 0x000fe20000000a00 */
[----:B------:R-:W-:Y:S01]  /*adc0*/  BSSY B1, `(.L_x_302) ;  /* 0x000006f000017945 */ /* 0x000fe20003800000 */
[----:B------:R-:W-:Y:S01]  /*add0*/  IMAD.MOV.U32 R18, RZ, RZ, -0x1 ;  /* 0xffffffffff127424 */ /* 0x000fe200078e00ff */
[----:B------:R-:W-:Y:S01]  /*ade0*/  PRMT R10, RZ, 0x7610, R10 ;  /* 0x00007610ff0a7816 */ /* 0x000fe2000000000a */
[----:B------:R-:W-:Y:S01]  /*adf0*/  IMAD.MOV.U32 R19, RZ, RZ, -0x1 ;  /* 0xffffffffff137424 */ /* 0x000fe200078e00ff */
[C---:B------:R-:W-:Y:S02]  /*ae00*/  ISETP.GT.U32.AND P1, PT, R8.reuse, 0x3, PT ;  /* 0x000000030800780c */ /* 0x040fe40003f24070 */
[----:B------:R-:W-:Y:S02]  /*ae10*/  SHF.R.U32.HI R2, RZ, 0x2, R8 ;  /* 0x00000002ff027819 */ /* 0x000fe40000011608 */
[----:B------:R-:W-:-:S02]  /*ae20*/  LOP3.LUT R8, R8, 0x3, RZ, 0xc0, !PT ;  /* 0x0000000308087812 */ /* 0x000fc400078ec0ff */
[----:B------:R-:W0:Y:S01]  /*ae30*/  @P4 S2R R4, SR_CgaCtaId ;  /* 0x0000000000044919 */ /* 0x000e220000008800 */
[----:B------:R-:W-:Y:S02]  /*ae40*/  @P4 MOV R3, 0x400 ;  /* 0x0000040000034802 */ /* 0x000fe40000000f00 */
[----:B------:R-:W-:-:S04]  /*ae50*/  LOP3.LUT R2, R2, 0x1, RZ, 0xc0, !PT ;  /* 0x0000000102027812 */ /* 0x000fc800078ec0ff */
[----:B------:R-:W-:Y:S02]  /*ae60*/  ISETP.NE.U32.AND P2, PT, R2, 0x1, PT ;  /* 0x000000010200780c */ /* 0x000fe40003f45070 */
[----:B0-----:R-:W-:Y:S01]  /*ae70*/  @P4 LEA R3, R4, R3, 0x18 ;  /* 0x0000000304034211 */ /* 0x001fe200078ec0ff */
[----:B------:R-:W-:-:S03]  /*ae80*/  IMAD.U32 R4, RZ, RZ, UR38 ;  /* 0x00000026ff047e24 */ /* 0x000fc6000f8e00ff */
[----:B------:R0:W-:Y:S01]  /*ae90*/  @P4 SYNCS.ARRIVE.TRANS64.A1T0 RZ, [R3+URZ+0x78], RZ ;  /* 0x000078ff03ff49a7 */ /* 0x0001e2000810003f */
[----:B------:R-:W-:Y:S02]  /*aea0*/  IADD3 R16, P4, R16, UR36, RZ ;  /* 0x0000002410107c10 */ /* 0x000fe4000ff9e0ff */
[----:B------:R-:W-:Y:S02]  /*aeb0*/  ISETP.LT.U32.AND P1, PT, R4, 0x4, P1 ;  /* 0x000000040400780c */ /* 0x000fe40000f21070 */
[----:B------:R-:W-:Y:S02]  /*aec0*/  IADD3.X R17, R17, UR40, RZ, P4, !PT ;  /* 0x0000002811117c10 */ /* 0x000fe4000a7fe4ff */
[----:B------:R-:W-:Y:S02]  /*aed0*/  ISETP.GE.U32.AND P4, PT, R16, UR8, PT ;  /* 0x0000000810007c0c */ /* 0x000fe4000bf86070 */
[----:B0-----:R-:W-:Y:S02]  /*aee0*/  SEL R3, RZ, 0x1, !P1 ;  /* 0x00000001ff037807 */ /* 0x001fe40004800000 */
[----:B------:R-:W-:-:S02]  /*aef0*/  ISETP.GE.U32.AND.EX P1, PT, R17, UR9, PT, P4 ;  /* 0x0000000911007c0c */ /* 0x000fc4000bf26140 */
[----:B------:R-:W-:-:S04]  /*af00*/  ISETP.GT.U32.AND P2, PT, R4, 0x3, !P2 ;  /* 0x000000030400780c */ /* 0x000fc80005744070 */
[----:B------:R-:W-:-:S04]  /*af10*/  SEL R2, RZ, 0x1, !P2 ;  /* 0x00000001ff027807 */ /* 0x000fc80005000000 */
[--C-:B------:R-:W-:Y:S01]  /*af20*/  LOP3.LUT R0, R2, R0, R3.reuse, 0x96, !PT ;  /* 0x0000000002007212 */ /* 0x100fe200078e9603 */
[----:B------:R-:W-:Y:S01]  /*af30*/  IMAD.MOV.U32 R2, RZ, RZ, -0x1 ;  /* 0xffffffffff027424 */ /* 0x000fe200078e00ff */
[----:B------:R-:W-:Y:S01]  /*af40*/  PRMT R3, RZ, 0x7610, R3 ;  /* 0x00007610ff037816 */ /* 0x000fe20000000003 */
[----:B------:R-:W-:Y:S06]  /*af50*/  @P1 BRA `(.L_x_303) ;  /* 0x0000000400541947 */ /* 0x000fec0003800000 */
[----:B------:R-:W0:Y:S01]  /*af60*/  S2UR UR7, SR_CTAID.X ;  /* 0x00000000000779c3 */ /* 0x000e220000002500 */
[----:B------:R-:W-:Y:S01]  /*af70*/  ULDC.64 UR8, c[0x0][0x628] ;  /* 0x00018a0000087ab9 */ /* 0x000fe20000000a00 */
[----:B------:R-:W-:Y:S01]  /*af80*/  ULDC UR10, c[0x0][0x150] ;  /* 0x00005400000a7ab9 */ /* 0x000fe20000000800 */
[----:B------:R-:W-:Y:S01]  /*af90*/  ISETP.NE.U32.AND P1, PT, RZ, UR8, PT ;  /* 0x00000008ff007c0c */ /* 0x000fe2000bf25070 */
[----:B------:R-:W-:Y:S01]  /*afa0*/  ULDC UR11, c[0x0][0x630] ;  /* 0x00018c00000b7ab9 */ /* 0x000fe20000000800 */
[----:B------:R-:W-:Y:S01]  /*afb0*/  ULDC UR13, c[0x0][0x154] ;  /* 0x00005500000d7ab9 */ /* 0x000fe20000000800 */
[----:B------:R-:W-:Y:S01]  /*afc0*/  IMAD.MOV.U32 R2, RZ, RZ, R16 ;  /* 0x000000ffff027224 */ /* 0x000fe200078e0010 */
[----:B------:R-:W-:Y:S01]  /*afd0*/  ISETP.NE.AND.EX P1, PT, RZ, UR9, PT, P1 ;  /* 0x00000009ff007c0c */ /* 0x000fe2000bf25310 */
[----:B------:R-:W1:Y:S01]  /*afe0*/  S2UR UR12, SR_CTAID.Y ;  /* 0x00000000000c79c3 */ /* 0x000e620000002600 */
[----:B0-----:R-:W-:-:S05]  /*aff0*/  I2FP.F32.U32 R3, UR7 ;  /* 0x0000000700037c45 */ /* 0x001fca0008201000 */
[----:B------:R-:W-:Y:S01]  /*b000*/  FMUL R12, R3, UR10 ;  /* 0x0000000a030c7c20 */ /* 0x000fe20008400000 */
[----:B------:R-:W-:-:S05]  /*b010*/  IMAD.MOV.U32 R3, RZ, RZ, R17 ;  /* 0x000000ffff037224 */ /* 0x000fca00078e0011 */
[----:B------:R-:W-:Y:S05]  /*b020*/  @!P1 BRA `(.L_x_304) ;  /* 0x0000000000289947 */ /* 0x000fea0003800000 */
[----:B------:R-:W-:Y:S02]  /*b030*/  ULDC UR10, c[0x0][0x634] ;  /* 0x00018d00000a7ab9 */ /* 0x000fe40000000800 */
[----:B------:R-:W-:-:S05]  /*b040*/  IADD3 R7, P1, R16, UR10, RZ ;  /* 0x0000000a10077c10 */ /* 0x000fca000ff3e0ff */
[----:B------:R-:W-:-:S04]  /*b050*/  IMAD.X R13, RZ, RZ, R17, P1 ;  /* 0x000000ffff0d7224 */ /* 0x000fc800008e0611 */
[----:B------:R-:W-:-:S04]  /*b060*/  IMAD.WIDE.U32 R4, R13, UR8, RZ ;  /* 0x000000080d047c25 */ /* 0x000fc8000f8e00ff */
[----:B------:R-:W-:-:S04]  /*b070*/  IMAD.WIDE.U32 R4, P1, R7, UR9, R4 ;  /* 0x0000000907047c25 */ /* 0x000fc8000f820004 */
[----:B------:R-:W-:-:S04]  /*b080*/  IMAD.WIDE.U32 R6, R7, UR8, RZ ;  /* 0x0000000807067c25 */ /* 0x000fc8000f8e00ff */
[----:B------:R-:W-:Y:S01]  /*b090*/  IMAD.X R3, RZ, RZ, RZ, P1 ;  /* 0x000000ffff037224 */ /* 0x000fe200008e06ff */
[----:B------:R-:W-:Y:S01]  /*b0a0*/  IADD3 RZ, P1, R7, R4, RZ ;  /* 0x0000000407ff7210 */ /* 0x000fe20007f3e0ff */
[----:B------:R-:W-:-:S04]  /*b0b0*/  IMAD.MOV.U32 R2, RZ, RZ, R5 ;  /* 0x000000ffff027224 */ /* 0x000fc800078e0005 */
[----:B------:R-:W-:-:S08]  /*b0c0*/  IMAD.WIDE.U32.X R2, R13, UR9, R2, P1 ;  /* 0x000000090d027c25 */ /* 0x000fd000088e0402 */
.L_x_304:
[--C-:B------:R-:W-:Y:S01]  /*b0d0*/  SHF.R.U64 R19, R2, UR11, R3.reuse ;  /* 0x0000000b02137c19 */ /* 0x100fe20008001203 */
[----:B------:R-:W0:Y:S01]  /*b0e0*/  F2I.U32.TRUNC.NTZ R12, R12 ;  /* 0x0000000c000c7305 */ /* 0x000e22000020f000 */
[----:B------:R-:W-:Y:S01]  /*b0f0*/  SHF.R.U32.HI R2, RZ, UR11, R3 ;  /* 0x0000000bff027c19 */ /* 0x000fe20008011603 */
[----:B------:R-:W-:Y:S01]  /*b100*/  ULDC.64 UR8, c[0x0][0x620] ;  /* 0x0001880000087ab9 */ /* 0x000fe20000000a00 */
[----:B------:R-:W-:Y:S01]  /*b110*/  IADD3 R5, P1, RZ, -R19, RZ ;  /* 0x80000013ff057210 */ /* 0x000fe20007f3e0ff */
[----:B------:R-:W-:Y:S01]  /*b120*/  ULDC.64 UR14, c[0x0][0x640] ;  /* 0x00019000000e7ab9 */ /* 0x000fe20000000a00 */
[----:B-1----:R-:W-:Y:S01]  /*b130*/  I2FP.F32.U32 R4, UR12 ;  /* 0x0000000c00047c45 */ /* 0x002fe20008201000 */
[----:B------:R-:W-:Y:S02]  /*b140*/  ULDC UR11, c[0x0][0x658] ;  /* 0x00019600000b7ab9 */ /* 0x000fe40000000800 */
[----:B------:R-:W-:Y:S01]  /*b150*/  IMAD.X R2, RZ, RZ, ~R2, P1 ;  /* 0x000000ffff027224 */ /* 0x000fe200008e0e02 */
[----:B------:R-:W-:Y:S01]  /*b160*/  ISETP.NE.U32.AND P1, PT, RZ, UR14, PT ;  /* 0x0000000eff007c0c */ /* 0x000fe2000bf25070 */
[----:B------:R-:W-:Y:S01]  /*b170*/  FMUL R6, R4, UR13 ;  /* 0x0000000d04067c20 */ /* 0x000fe20008400000 */
[----:B------:R-:W-:Y:S01]  /*b180*/  ULDC UR13, c[0x0][0x648] ;  /* 0x00019200000d7ab9 */ /* 0x000fe20000000800 */
[----:B------:R-:W-:Y:S01]  /*b190*/  IMAD R4, R2, UR8, RZ ;  /* 0x0000000802047c24 */ /* 0x000fe2000f8e02ff */
[----:B------:R-:W-:Y:S01]  /*b1a0*/  ISETP.NE.AND.EX P1, PT, RZ, UR15, PT, P1 ;  /* 0x0000000fff007c0c */ /* 0x000fe2000bf25310 */
[C---:B------:R-:W-:Y:S01]  /*b1b0*/  IMAD.WIDE.U32 R2, R5.reuse, UR8, R16 ;  /* 0x0000000805027c25 */ /* 0x040fe2000f8e0010 */
[----:B0-----:R-:W-:Y:S01]  /*b1c0*/  R2UR UR8, R12 ;  /* 0x000000000c0872ca */ /* 0x001fe200000e0000 */
[----:B------:R-:W0:Y:S01]  /*b1d0*/  F2I.U32.TRUNC.NTZ R6, R6 ;  /* 0x0000000600067305 */ /* 0x000e22000020f000 */
[----:B------:R-:W1:Y:S01]  /*b1e0*/  LDC R12, c[0x0][0x610] ;  /* 0x00018400ff0c7b82 */ /* 0x000e620000000800 */
[----:B------:R-:W-:Y:S01]  /*b1f0*/  IMAD R5, R5, UR9, R4 ;  /* 0x0000000905057c24 */ /* 0x000fe2000f8e0204 */
[----:B------:R-:W-:-:S03]  /*b200*/  ULDC UR9, c[0x0][0x618] ;  /* 0x0001860000097ab9 */ /* 0x000fc60000000800 */
[----:B------:R-:W-:-:S05]  /*b210*/  IMAD.IADD R3, R3, 0x1, R5 ;  /* 0x0000000103037824 */ /* 0x000fca00078e0205 */
[--C-:B------:R-:W-:Y:S02]  /*b220*/  SHF.R.U64 R14, R2, UR9, R3.reuse ;  /* 0x00000009020e7c19 */ /* 0x100fe40008001203 */
[----:B------:R-:W-:Y:S01]  /*b230*/  SHF.R.U32.HI R3, RZ, UR9, R3 ;  /* 0x00000009ff037c19 */ /* 0x000fe20008011603 */
[----:B------:R-:W-:Y:S01]  /*b240*/  ULDC UR9, c[0x0][0x608] ;  /* 0x0001820000097ab9 */ /* 0x000fe20000000800 */
[----:B0-----:R-:W-:Y:S02]  /*b250*/  R2UR UR10, R6 ;  /* 0x00000000060a72ca */ /* 0x001fe400000e0000 */
[--C-:B------:R-:W-:Y:S02]  /*b260*/  SHF.R.U64 R15, R14, UR9, R3.reuse ;  /* 0x000000090e0f7c19 */ /* 0x100fe40008001203 */
[----:B------:R-:W-:Y:S01]  /*b270*/  SHF.R.U32.HI R2, RZ, UR9, R3 ;  /* 0x00000009ff027c19 */ /* 0x000fe20008011603 */
[----:B------:R-:W-:-:S03]  /*b280*/  UIADD3 UR9, -UR8, URZ, URZ ;  /* 0x0000003f08097290 */ /* 0x000fc6000fffe13f */
[--C-:B------:R-:W-:Y:S01]  /*b290*/  SHF.R.U64 R21, R15, UR11, R2.reuse ;  /* 0x0000000b0f157c19 */ /* 0x100fe20008001202 */
[----:B------:R-:W-:Y:S01]  /*b2a0*/  ULDC UR8, c[0x0][0x144] ;  /* 0x0000510000087ab9 */ /* 0x000fe20000000800 */
[----:B------:R-:W-:-:S03]  /*b2b0*/  SHF.R.U32.HI R3, RZ, UR11, R2 ;  /* 0x0000000bff037c19 */ /* 0x000fc60008011602 */
[----:B------:R-:W-:Y:S01]  /*b2c0*/  IMAD.MOV.U32 R2, RZ, RZ, R21 ;  /* 0x000000ffff027224 */ /* 0x000fe200078e0015 */
[----:B------:R-:W-:Y:S06]  /*b2d0*/  @!P1 BRA `(.L_x_305) ;  /* 0x0000000000289947 */ /* 0x000fec0003800000 */
        /* <DEDUP_REMOVED lines=10> */
.L_x_305:
[----:B------:R-:W-:Y:S01]  /*b380*/  UISETP.NE.AND UP0, UPT, UR39, URZ, UPT ;  /* 0x0000003f2700728c */ /* 0x000fe2000bf05270 */
[----:B------:R-:W-:Y:S01]  /*b390*/  SHF.R.U64 R3, R2, UR13, R3 ;  /* 0x0000000d02037c19 */ /* 0x000fe20008001203 */
[----:B------:R-:W-:Y:S01]  /*b3a0*/  UIADD3 UR10, -UR10, URZ, URZ ;  /* 0x0000003f0a0a7290 */ /* 0x000fe2000fffe13f */
[----:B------:R-:W-:Y:S01]  /*b3b0*/  LOP3.LUT R2, R15, UR6, RZ, 0xc0, !PT ;  /* 0x000000060f027c12 */ /* 0x000fe2000f8ec0ff */
[----:B------:R-:W-:Y:S01]  /*b3c0*/  UIMAD UR7, UR8, UR9, UR7 ;  /* 0x00000009080772a4 */ /* 0x000fe2000f8e0207 */
[----:B------:R-:W-:Y:S01]  /*b3d0*/  LOP3.LUT R5, R14, UR4, RZ, 0xc0, !PT ;  /* 0x000000040e057c12 */ /* 0x000fe2000f8ec0ff */
[----:B------:R-:W-:Y:S01]  /*b3e0*/  IMAD.MOV R4, RZ, RZ, -R3 ;  /* 0x000000ffff047224 */ /* 0x000fe200078e0a03 */
[----:B------:R-:W-:Y:S01]  /*b3f0*/  ULDC UR8, c[0x0][0x148] ;  /* 0x0000520000087ab9 */ /* 0x000fe20000000800 */
[----:B------:R-:W-:Y:S01]  /*b400*/  IMAD R3, R3, UR5, R2 ;  /* 0x0000000503037c24 */ /* 0x000fe2000f8e0202 */
[----:B------:R-:W-:Y:S02]  /*b410*/  PLOP3.LUT P1, PT, PT, PT, UP0, 0x80, 0x0 ;  /* 0x000000000000781c */ /* 0x000fe40003f2f008 */
[----:B------:R-:W-:-:S03]  /*b420*/  @UP0 UIMAD UR7, UR8, UR10, UR12 ;  /* 0x0000000a080702a4 */ /* 0x000fc6000f8e020c */
[----:B------:R-:W-:Y:S02]  /*b430*/  ULDC UR8, c[0x0][0x638] ;  /* 0x00018e0000087ab9 */ /* 0x000fe40000000800 */
[----:B------:R-:W-:Y:S02]  /*b440*/  IMAD R2, R4, UR8, R21 ;  /* 0x0000000804027c24 */ /* 0x000fe4000f8e0215 */
[----:B-1----:R-:W-:Y:S01]  /*b450*/  IMAD R12, R3, R12, UR7 ;  /* 0x00000007030c7e24 */ /* 0x002fe2000f8e020c */
[----:B------:R-:W-:Y:S01]  /*b460*/  ULDC UR7, c[0x0][0x600] ;  /* 0x0001800000077ab9 */ /* 0x000fe20000000800 */
[----:B------:R-:W-:Y:S02]  /*b470*/  IMAD.MOV.U32 R3, RZ, RZ, 0x1 ;  /* 0x00000001ff037424 */ /* 0x000fe400078e00ff */
[----:B------:R-:W-:-:S05]  /*b480*/  IMAD R5, R2, UR7, R5 ;  /* 0x0000000702057c24 */ /* 0x000fca000f8e0205 */
[----:B------:R-:W-:Y:S02]  /*b490*/  SEL R2, R5, R12, !P1 ;  /* 0x0000000c05027207 */ /* 0x000fe40004800000 */
[----:B------:R-:W-:-:S07]  /*b4a0*/  SEL R18, R12, R5, !P1 ;  /* 0x000000050c127207 */ /* 0x000fce0004800000 */
.L_x_303:
[----:B------:R-:W-:Y:S05]  /*b4b0*/  BSYNC B1 ;  /* 0x0000000000017941 */ /* 0x000fea0003800000 */
.L_x_302:
[----:B------:R-:W-:-:S13]  /*b4c0*/  LOP3.LUT P1, RZ, R3, 0xff, RZ, 0xc0, !PT ;  /* 0x000000ff03ff7812 */ /* 0x000fda000782c0ff */
[----:B------:R-:W-:Y:S05]  /*b4d0*/  @P1 BRA `(.L_x_306) ;  /* 0xfffffff400301947 */ /* 0x000fea000383ffff */
[----:B------:R-:W-:Y:S05]  /*b4e0*/  BSYNC B0 ;  /* 0x0000000000007941 */ /* 0x000fea0003800000 */
.L_x_294:
[----:B------:R-:W-:-:S03]  /*b4f0*/  UMOV UR7, 0xffffffff ;  /* 0xffffffff00077882 */ /* 0x000fc60000000000 */
[----:B------:R-:W-:Y:S05]  /*b500*/  BRA.DIV UR7, `(.L_x_307) ;  /* 0x0000000607447947 */ /* 0x000fea000b800000 */
[----:B------:R-:W-:-:S13]  /*b510*/  ELECT P6, URZ, PT ;  /* 0x00000000003f782f */ /* 0x000fda00038c0000 */
.L_x_323:
[----:B------:R-:W-:Y:S04]  /*b520*/  BSSY B0, `(.L_x_308) ;  /* 0x000002c000007945 */ /* 0x000fe80003800000 */
[----:B------:R-:W-:Y:S05]  /*b530*/  @!P6 BRA `(.L_x_309) ;  /* 0x0000000000a8e947 */ /* 0x000fea0003800000 */
[----:B------:R-:W-:-:S04]  /*b540*/  ULOP3.LUT UR7, UR41, 0x2, URZ, 0xfc, !UPT ;  /* 0x0000000229077892 */ /* 0x000fc8000f8efc3f */
[----:B------:R-:W-:-:S06]  /*b550*/  UISETP.NE.AND UP0, UPT, UR7, 0x3, UPT ;  /* 0x000000030700788c */ /* 0x000fcc000bf05270 */
[----:B------:R-:W-:-:S13]  /*b560*/  PLOP3.LUT P0, PT, PT, PT, UP0, 0x80, 0x0 ;  /* 0x000000000000781c */ /* 0x000fda0003f0f008 */
[----:B------:R-:W-:Y:S05]  /*b570*/  @!P0 BRA `(.L_x_310) ;  /* 0x0000000000048947 */ /* 0x000fea0003800000 */
[----:B------:R-:W-:Y:S01]  /*b580*/  BPT.TRAP 0x1 ;  /* 0x000000040000795c */ /* 0x000fe20000300000 */
.L_x_310:
[----:B------:R-:W0:Y:S01]  /*b590*/  S2R R3, SR_CgaCtaId ;  /* 0x0000000000037919 */ /* 0x000e220000008800 */
[----:B------:R-:W-:-:S04]  /*b5a0*/  MOV R2, 0x400 ;  /* 0x0000040000027802 */ /* 0x000fc80000000f00 */
[----:B0-----:R-:W-:Y:S02]  /*b5b0*/  LEA R3, R3, R2, 0x18 ;  /* 0x0000000203037211 */ /* 0x001fe400078ec0ff */
[----:B------:R-:W-:-:S03]  /*b5c0*/  SHF.L.U32 R2, R0, 0x1f, RZ ;  /* 0x0000001f00027819 */ /* 0x000fc600000006ff */
[----:B------:R-:W-:-:S04]  /*b5d0*/  VIADD R3, R3, 0x20 ;  /* 0x0000002003037836 */ /* 0x000fc80000000000 */
[C---:B------:R-:W-:Y:S02]  /*b5e0*/  IMAD R7, R8.reuse, 0x8, R3 ;  /* 0x0000000808077824 */ /* 0x040fe400078e0203 */
[----:B------:R-:W-:Y:S02]  /*b5f0*/  VIADD R8, R8, 0x1 ;  /* 0x0000000108087836 */ /* 0x000fe40000000000 */
[----:B------:R-:W0:Y:S03]  /*b600*/  SYNCS.PHASECHK.TRANS64.TRYWAIT P0, [R7+URZ], R2 ;  /* 0x00000002070075a7 */ /* 0x000e26000800017f */
[----:B------:R-:W-:-:S04]  /*b610*/  ISETP.NE.AND P1, PT, R8, 0x4, PT ;  /* 0x000000040800780c */ /* 0x000fc80003f25270 */
[----:B------:R-:W-:Y:S02]  /*b620*/  SEL R5, RZ, 0x1, P1 ;  /* 0x00000001ff057807 */ /* 0x000fe40000800000 */
[----:B------:R-:W-:Y:S02]  /*b630*/  SEL R8, R8, RZ, P1 ;  /* 0x000000ff08087207 */ /* 0x000fe40000800000 */
[----:B------:R-:W-:-:S03]  /*b640*/  LOP3.LUT R5, R0, R5, RZ, 0x3c, !PT ;  /* 0x0000000500057212 */ /* 0x000fc600078e3cff */
[----:B------:R-:W-:Y:S01]  /*b650*/  IMAD R9, R8, 0x8, R3 ;  /* 0x0000000808097824 */ /* 0x000fe200078e0203 */
[----:B------:R-:W-:Y:S01]  /*b660*/  SHF.L.U32 R4, R5, 0x1f, RZ ;  /* 0x0000001f05047819 */ /* 0x000fe200000006ff */
[----:B0-----:R-:W-:Y:S06]  /*b670*/  @!P0 BRA `(.L_x_311) ;  /* 0x0000000400088947 */ /* 0x001fec0003800000 */
.L_x_324:
[----:B------:R-:W1:Y:S01]  /*b680*/  SYNCS.PHASECHK.TRANS64.TRYWAIT P0, [R9+URZ], R4 ;  /* 0x00000004090075a7 */ /* 0x000e62000800017f */
[----:B------:R-:W-:-:S05]  /*b690*/  VIADD R0, R8, 0x1 ;  /* 0x0000000108007836 */ /* 0x000fca0000000000 */
[----:B------:R-:W-:-:S04]  /*b6a0*/  ISETP.NE.AND P1, PT, R0, 0x4, PT ;  /* 0x000000040000780c */ /* 0x000fc80003f25270 */
[----:B0-----:R-:W-:Y:S02]  /*b6b0*/  SEL R2, RZ, 0x1, P1 ;  /* 0x00000001ff027807 */ /* 0x001fe40000800000 */
[----:B------:R-:W-:Y:S02]  /*b6c0*/  SEL R0, R0, RZ, P1 ;  /* 0x000000ff00007207 */ /* 0x000fe40000800000 */
[----:B------:R-:W-:-:S03]  /*b6d0*/  LOP3.LUT R7, R5, R2, RZ, 0x3c, !PT ;  /* 0x0000000205077212 */ /* 0x000fc600078e3cff */
[----:B------:R-:W-:Y:S01]  /*b6e0*/  IMAD R6, R0, 0x8, R3 ;  /* 0x0000000800067824 */ /* 0x000fe200078e0203 */
[----:B------:R-:W-:Y:S01]  /*b6f0*/  SHF.L.U32 R5, R7, 0x1f, RZ ;  /* 0x0000001f07057819 */ /* 0x000fe200000006ff */
[----:B-1----:R-:W-:Y:S06]  /*b700*/  @!P0 BRA `(.L_x_312) ;  /* 0x0000000000f88947 */ /* 0x002fec0003800000 */
.L_x_325:
[----:B------:R-:W1:Y:S01]  /*b710*/  SYNCS.PHASECHK.TRANS64.TRYWAIT P0, [R6+URZ], R5 ;  /* 0x00000005060075a7 */ /* 0x000e62000800017f */
[----:B------:R-:W-:-:S05]  /*b720*/  VIADD R0, R0, 0x1 ;  /* 0x0000000100007836 */ /* 0x000fca0000000000 */
[----:B------:R-:W-:-:S04]  /*b730*/  ISETP.NE.AND P1, PT, R0, 0x4, PT ;  /* 0x000000040000780c */ /* 0x000fc80003f25270 */
[----:B------:R-:W-:Y:S02]  /*b740*/  SEL R2, RZ, 0x1, P1 ;  /* 0x00000001ff027807 */ /* 0x000fe40000800000 */
[----:B------:R-:W-:Y:S02]  /*b750*/  SEL R0, R0, RZ, P1 ;  /* 0x000000ff00007207 */ /* 0x000fe40000800000 */
[----:B------:R-:W-:Y:S01]  /*b760*/  LOP3.LUT R2, R7, R2, RZ, 0x3c, !PT ;  /* 0x0000000207027212 */ /* 0x000fe200078e3cff */
[----:B-1----:R-:W-:Y:S06]  /*b770*/  @!P0 BRA `(.L_x_313) ;  /* 0x0000000000f08947 */ /* 0x002fec0003800000 */
.L_x_326:
[----:B------:R-:W-:Y:S01]  /*b780*/  IMAD R3, R0, 0x8, R3 ;  /* 0x0000000800037824 */ /* 0x000fe200078e0203 */
[----:B------:R-:W-:-:S07]  /*b790*/  SHF.L.U32 R0, R2, 0x1f, RZ ;  /* 0x0000001f02007819 */ /* 0x000fce00000006ff */
.L_x_314:
[----:B--2---:R2:W3:Y:S02]  /*b7a0*/  SYNCS.PHASECHK.TRANS64.TRYWAIT P0, [R3+URZ], R0 ;  /* 0x00000000030075a7 */ /* 0x0044e4000800017f */
[----:B---3--:R-:W-:Y:S05]  /*b7b0*/  @!P0 NANOSLEEP.SYNCS 0x989680 ;  /* 0x009896800000895d */ /* 0x008fea0003900000 */
[----:B------:R-:W3:Y:S02]  /*b7c0*/  @!P0 SYNCS.PHASECHK.TRANS64 P0, [R3+URZ], R0 ;  /* 0x00000000030085a7 */ /* 0x000ee4000800007f */
[----:B---3--:R-:W-:Y:S05]  /*b7d0*/  @!P0 BRA `(.L_x_314) ;  /* 0xfffffffc00f08947 */ /* 0x008fea000383ffff */
.L_x_309:
[----:B------:R-:W-:Y:S05]  /*b7e0*/  BSYNC B0 ;  /* 0x0000000000007941 */ /* 0x000fea0003800000 */
.L_x_308:
[----:B------:R-:W-:Y:S05]  /*b7f0*/  EXIT ;  /* 0x000000000000794d */ /* 0x000fea0003800000 */
.L_x_18:
[----:B0-----:R0:W1:Y:S02]  /*b800*/  SYNCS.PHASECHK.TRANS64.TRYWAIT P0, [R159+URZ], R0 ;  /* 0x000000009f0075a7 */ /* 0x001064000800017f */
[----:B-1----:R-:W-:Y:S05]  /*b810*/  @!P0 NANOSLEEP.SYNCS 0x989680 ;  /* 0x009896800000895d */ /* 0x002fea0003900000 */
[----:B------:R-:W1:Y:S02]  /*b820*/  @!P0 SYNCS.PHASECHK.TRANS64 P0, [R159+URZ], R0 ;  /* 0x000000009f0085a7 */ /* 0x000e64000800007f */
[----:B-1----:R-:W-:Y:S05]  /*b830*/  @!P0 BRA `(.L_x_18) ;  /* 0xfffffffc00f08947 */ /* 0x002fea000383ffff */
[----:B------:R-:W-:Y:S05]  /*b840*/  BRA `(.L_x_315) ;  /* 0xffffff5c00e47947 */ /* 0x000fea000383ffff */
.L_x_23:
[----:B-1----:R1:W2:Y:S02]  /*b850*/  SYNCS.PHASECHK.TRANS64.TRYWAIT P1, [R3+URZ], R0 ;  /* 0x00000000030075a7 */ /* 0x0022a4000802017f */
[----:B--2---:R-:W-:Y:S05]  /*b860*/  @!P1 NANOSLEEP.SYNCS 0x989680 ;  /* 0x009896800000995d */ /* 0x004fea0003900000 */
[----:B------:R-:W2:Y:S02]  /*b870*/  @!P1 SYNCS.PHASECHK.TRANS64 P1, [R3+URZ], R0 ;  /* 0x00000000030095a7 */ /* 0x000ea4000802007f */
[----:B--2---:R-:W-:Y:S05]  /*b880*/  @!P1 BRA `(.L_x_23) ;  /* 0xfffffffc00f09947 */ /* 0x004fea000383ffff */
[----:B------:R-:W-:Y:S05]  /*b890*/  BRA `(.L_x_22) ;  /* 0xffffff6000547947 */ /* 0x000fea000383ffff */
.L_x_28:
[----:B-1----:R-:W-:-:S04]  /*b8a0*/  IMAD.U32 R5, RZ, RZ, UR4 ;  /* 0x00000004ff057e24 */ /* 0x002fc8000f8e00ff */
[----:B------:R1:W2:Y:S03]  /*b8b0*/  SYNCS.PHASECHK.TRANS64.TRYWAIT P1, [R5+URZ], R4 ;  /* 0x00000004050075a7 */ /* 0x0002a6000802017f */
[----:B--2---:R-:W-:Y:S05]  /*b8c0*/  @!P1 NANOSLEEP.SYNCS 0x989680 ;  /* 0x009896800000995d */ /* 0x004fea0003900000 */
[----:B------:R-:W2:Y:S02]  /*b8d0*/  @!P1 SYNCS.PHASECHK.TRANS64 P1, [R5+URZ], R4 ;  /* 0x00000004050095a7 */ /* 0x000ea4000802007f */
[----:B--2---:R-:W-:Y:S05]  /*b8e0*/  @!P1 BRA `(.L_x_28) ;  /* 0xfffffffc00ec9947 */ /* 0x004fea000383ffff */
[----:B------:R-:W-:Y:S05]  /*b8f0*/  BRA `(.L_x_27) ;  /* 0xffffff6400307947 */ /* 0x000fea000383ffff */
.L_x_34:
[----:B0-----:R0:W1:Y:S02]  /*b900*/  SYNCS.PHASECHK.TRANS64.TRYWAIT P0, [R159+URZ+0x10], R0 ;  /* 0x000010009f0075a7 */ /* 0x001064000800017f */
[----:B-1----:R-:W-:Y:S05]  /*b910*/  @!P0 NANOSLEEP.SYNCS 0x989680 ;  /* 0x009896800000895d */ /* 0x002fea0003900000 */
[----:B------:R-:W1:Y:S02]  /*b920*/  @!P0 SYNCS.PHASECHK.TRANS64 P0, [R159+URZ+0x10], R0 ;  /* 0x000010009f0085a7 */ /* 0x000e64000800007f */
[----:B-1----:R-:W-:Y:S05]  /*b930*/  @!P0 BRA `(.L_x_34) ;  /* 0xfffffffc00f08947 */ /* 0x002fea000383ffff */
[----:B------:R-:W-:Y:S05]  /*b940*/  BRA `(.L_x_316) ;  /* 0xffffff68008c7947 */ /* 0x000fea000383ffff */
.L_x_295:
[----:B------:R-:W-:Y:S01]  /*b950*/  BSSY B1, `(.L_x_317) ;  /* 0x0000006000017945 */ /* 0x000fe20003800000 */
[----:B------:R-:W-:-:S07]  /*b960*/  IMAD.MOV.U32 R15, RZ, RZ, -0x1 ;  /* 0xffffffffff0f7424 */ /* 0x000fce00078e00ff */
[----:B------:R-:W-:Y:S05]  /*b970*/  WARPSYNC.COLLECTIVE R15, `(.L_x_318) ;  /* 0x000000000f0c7348 */ /* 0x000fea0003c00000 */
[----:B------:R-:W-:Y:S02]  /*b980*/  ELECT P6, UR62, PT ;  /* 0x00000000003e782f */ /* 0x000fe400038c0000 */
[----:B------:R-:W-:Y:S01]  /*b990*/  MOV R14, UR62 ;  /* 0x0000003e000e7c02 */ /* 0x000fe20008000f00 */
[----:B------:R-:W-:Y:S10]  /*b9a0*/  ENDCOLLECTIVE ;  /* 0x000000000000791b */ /* 0x000ff40003800000 */
.L_x_318:
[----:B------:R-:W-:Y:S05]  /*b9b0*/  BSYNC B1 ;  /* 0x0000000000017941 */ /* 0x000fea0003800000 */
.L_x_317:
[----:B------:R-:W-:Y:S05]  /*b9c0*/  BRA `(.L_x_319) ;  /* 0xfffffff000007947 */ /* 0x000fea000383ffff */
.L_x_298:
[----:B0-----:R0:W1:Y:S02]  /*b9d0*/  SYNCS.PHASECHK.TRANS64.TRYWAIT P1, [R12+URZ+0x20], R3 ;  /* 0x000020030c0075a7 */ /* 0x001064000802017f */
[----:B-1----:R-:W-:Y:S05]  /*b9e0*/  @!P1 NANOSLEEP.SYNCS 0x989680 ;  /* 0x009896800000995d */ /* 0x002fea0003900000 */
[----:B------:R-:W1:Y:S02]  /*b9f0*/  @!P1 SYNCS.PHASECHK.TRANS64 P1, [R12+URZ+0x20], R3 ;  /* 0x000020030c0095a7 */ /* 0x000e64000802007f */
[----:B-1----:R-:W-:Y:S05]  /*ba00*/  @!P1 BRA `(.L_x_298) ;  /* 0xfffffffc00f09947 */ /* 0x002fea000383ffff */
[----:B------:R-:W-:Y:S05]  /*ba10*/  BRA `(.L_x_320) ;  /* 0xfffffff000347947 */ /* 0x000fea000383ffff */
.L_x_307:
[----:B------:R-:W-:Y:S01]  /*ba20*/  BSSY B0, `(.L_x_321) ;  /* 0x0000006000007945 */ /* 0x000fe20003800000 */
[----:B------:R-:W-:-:S07]  /*ba30*/  IMAD.MOV.U32 R15, RZ, RZ, -0x1 ;  /* 0xffffffffff0f7424 */ /* 0x000fce00078e00ff */
[----:B------:R-:W-:Y:S05]  /*ba40*/  WARPSYNC.COLLECTIVE R15, `(.L_x_322) ;  /* 0x000000000f0c7348 */ /* 0x000fea0003c00000 */
[----:B------:R-:W-:Y:S02]  /*ba50*/  ELECT P6, UR62, PT ;  /* 0x00000000003e782f */ /* 0x000fe400038c0000 */
[----:B------:R-:W-:Y:S01]  /*ba60*/  MOV R14, UR62 ;  /* 0x0000003e000e7c02 */ /* 0x000fe20008000f00 */
[----:B------:R-:W-:Y:S10]  /*ba70*/  ENDCOLLECTIVE ;  /* 0x000000000000791b */ /* 0x000ff40003800000 */
.L_x_322:
[----:B------:R-:W-:Y:S05]  /*ba80*/  BSYNC B0 ;  /* 0x0000000000007941 */ /* 0x000fea0003800000 */
.L_x_321:
[----:B------:R-:W-:Y:S05]  /*ba90*/  BRA `(.L_x_323) ;  /* 0xfffffff800a07947 */ /* 0x000fea000383ffff */
.L_x_311:
[----:B0-----:R0:W1:Y:S02]  /*baa0*/  SYNCS.PHASECHK.TRANS64.TRYWAIT P0, [R7+URZ], R2 ;  /* 0x00000002070075a7 */ /* 0x001064000800017f */
[----:B-1----:R-:W-:Y:S05]  /*bab0*/  @!P0 NANOSLEEP.SYNCS 0x989680 ;  /* 0x009896800000895d */ /* 0x002fea0003900000 */
[----:B------:R-:W1:Y:S02]  /*bac0*/  @!P0 SYNCS.PHASECHK.TRANS64 P0, [R7+URZ], R2 ;  /* 0x00000002070085a7 */ /* 0x000e64000800007f */
[----:B-1----:R-:W-:Y:S05]  /*bad0*/  @!P0 BRA `(.L_x_311) ;  /* 0xfffffffc00f08947 */ /* 0x002fea000383ffff */
[----:B------:R-:W-:Y:S05]  /*bae0*/  BRA `(.L_x_324) ;  /* 0xfffffff800e47947 */ /* 0x000fea000383ffff */
.L_x_312:
[----:B0-----:R0:W1:Y:S02]  /*baf0*/  SYNCS.PHASECHK.TRANS64.TRYWAIT P0, [R9+URZ], R4 ;  /* 0x00000004090075a7 */ /* 0x001064000800017f */
[----:B-1----:R-:W-:Y:S05]  /*bb00*/  @!P0 NANOSLEEP.SYNCS 0x989680 ;  /* 0x009896800000895d */ /* 0x002fea0003900000 */
[----:B------:R-:W1:Y:S02]  /*bb10*/  @!P0 SYNCS.PHASECHK.TRANS64 P0, [R9+URZ], R4 ;  /* 0x00000004090085a7 */ /* 0x000e64000800007f */
[----:B-1----:R-:W-:Y:S05]  /*bb20*/  @!P0 BRA `(.L_x_312) ;  /* 0xfffffffc00f08947 */ /* 0x002fea000383ffff */
[----:B------:R-:W-:Y:S05]  /*bb30*/  BRA `(.L_x_325) ;  /* 0xfffffff800f47947 */ /* 0x000fea000383ffff */
.L_x_313:
[----:B-1----:R1:W2:Y:S02]  /*bb40*/  SYNCS.PHASECHK.TRANS64.TRYWAIT P0, [R6+URZ], R5 ;  /* 0x00000005060075a7 */ /* 0x0022a4000800017f */
[----:B--2---:R-:W-:Y:S05]  /*bb50*/  @!P0 NANOSLEEP.SYNCS 0x989680 ;  /* 0x009896800000895d */ /* 0x004fea0003900000 */
[----:B------:R-:W2:Y:S02]  /*bb60*/  @!P0 SYNCS.PHASECHK.TRANS64 P0, [R6+URZ], R5 ;  /* 0x00000005060085a7 */ /* 0x000ea4000800007f */
[----:B--2---:R-:W-:Y:S05]  /*bb70*/  @!P0 BRA `(.L_x_313) ;  /* 0xfffffffc00f08947 */ /* 0x004fea000383ffff */
[----:B------:R-:W-:Y:S05]  /*bb80*/  BRA `(.L_x_326) ;  /* 0xfffffff800fc7947 */ /* 0x000fea000383ffff */
.L_x_327:
[----:B------:R-:W-:-:S00]  /*bb90*/  BRA `(.L_x_327) ;  /* 0xfffffffc00fc7947 */ /* 0x000fc0000383ffff */
[----:B------:R-:W-:-:S00]  /*bba0*/  NOP ;  /* 0x0000000000007918 */ /* 0x000fc00000000000 */
        /* <DEDUP_REMOVED lines=13> */
.L_x_328:


//--------------------- .nv.global.init           --------------------------
	.section	.nv.global.init,"aw",@progbits
.nv.global.init:
	.type		$str$22,@object
	.size		$str$22,($str$23 - $str$22)
$str$22:
        /*0000*/ 	.byte	0x6b, 0x5f, 0x74, 0x69, 0x6c, 0x65, 0x5f, 0x63, 0x6f, 0x75, 0x6e, 0x74, 0x20, 0x3e, 0x3d, 0x20
        /*0010*/ 	.byte	0x31, 0x00
	.type		$str$23,@object
	.size		$str$23,(__unnamed_1 - $str$23)
$str$23:
        /*0012*/ 	.byte	0x2f, 0x74, 0x6d, 0x70, 0x2f, 0x63, 0x75, 0x74, 0x6c, 0x61, 0x73, 0x73, 0x5f, 0x73, 0x77, 0x65
        /*0022*/ 	.byte	0x65, 0x70, 0x5f, 0x73, 0x72, 0x63, 0x2f, 0x69, 0x6e, 0x63, 0x6c, 0x75, 0x64, 0x65, 0x2f, 0x63
        /*0032*/ 	.byte	0x75, 0x74, 0x6c, 0x61, 0x73, 0x73, 0x2f, 0x67, 0x65, 0x6d, 0x6d, 0x2f, 0x63, 0x6f, 0x6c, 0x6c
        /*0042*/ 	.byte	0x65, 0x63, 0x74, 0x69, 0x76, 0x65, 0x2f, 0x73, 0x6d, 0x39, 0x30, 0x5f, 0x6d, 0x6d, 0x61, 0x5f
        /*0052*/ 	.byte	0x74, 0x6d, 0x61, 0x5f, 0x67, 0x6d, 0x6d, 0x61, 0x5f, 0x73, 0x73, 0x5f, 0x77, 0x61, 0x72, 0x70
        /*0062*/ 	.byte	0x73, 0x70, 0x65, 0x63, 0x69, 0x61, 0x6c, 0x69, 0x7a, 0x65, 0x64, 0x2e, 0x68, 0x70, 0x70, 0x00
	.type		__unnamed_1,@object
	.size		__unnamed_1,(.L_0 - __unnamed_1)
__unnamed_1:
        /*0072*/ 	.byte	0x76, 0x6f, 0x69, 0x64, 0x20, 0x63, 0x75, 0x74, 0x6c, 0x61, 0x73, 0x73, 0x3a, 0x3a, 0x67, 0x65
        /* <DEDUP_REMOVED lines=180> */
        /*0bc2*/ 	.byte	0x3a, 0x3a, 0x69, 0x64, 0x65, 0x6e, 0x74, 0x69, 0x74, 0x79, 0x5d, 0x00
.L_0:


//--------------------- .nv.shared._ZN7cutlass13device_kernelINS_4gemm6kernel13GemmUniversalIN4cute5tupleIJiiiiEEENS1_10collective13CollectiveMmaINS1_34MainloopSm90TmaGmmaWarpSpecializedILi4ENS5_IJNS4_1CILi2EEENSA_ILi1EEESC_EEENS1_32KernelTmaWarpSpecializedPingpongEEENS5_IJNSA_ILi64EEENSA_ILi256EEESG_EEENS_10bfloat16_tENS5_IJlSC_lEEESJ_SK_NS4_8TiledMMAINS4_8MMA_AtomIJNS4_4SM904GMMA28MMA_64x256x16_F32BF16BF16_SSILNSO_5MajorE0ELSQ_0ELNSO_7ScaleInE1ELSR_1EEEEEENS4_6LayoutINS5_IJSC_SC_SC_EEENS5_IJNSA_ILi0EEESW_SW_EEEEENS5_IJNS4_10UnderscoreESZ_SZ_EEEEENS4_13SM90_TMA_LOADENS4_14ComposedLayoutINS4_7SwizzleILi3ELi4ELi3EEENS4_18smem_ptr_flag_bitsILi16EEENSU_INS5_IJNSA_ILi8EEESG_EEENS5_IJSG_SC_EEEEEEEvNS4_8identityENS4_23SM90_TMA_LOAD_MULTICASTES1C_vS1D_EENS_8epilogue10collective6detail29Sm90TmaWarpSpecializedAdapterINS1H_15DefaultEpilogueISJ_SK_SK_NS1G_6thread17LinearCombinationISJ_Li1EffLNS1L_9ScaleType4KindE0ELNS_15FloatRoundStyleE2ESJ_EENS1_15EpilogueDefaultEEEEEvvEEEEvNT_6ParamsE --------------------------
	.section	.nv.shared._ZN7cutlass13device_kernelINS_4gemm6kernel13GemmUniversalIN4cute5tupleIJiiiiEEENS1_10collective13CollectiveMmaINS1_34MainloopSm90TmaGmmaWarpSpecializedILi4ENS5_IJNS4_1CILi2EEENSA_ILi1EEESC_EEENS1_32KernelTmaWarpSpecializedPingpongEEENS5_IJNSA_ILi64EEENSA_ILi256EEESG_EEENS_10bfloat16_tENS5_IJlSC_lEEESJ_SK_NS4_8TiledMMAINS4_8MMA_AtomIJNS4_4SM904GMMA28MMA_64x256x16_F32BF16BF16_SSILNSO_5MajorE0ELSQ_0ELNSO_7ScaleInE1ELSR_1EEEEEENS4_6LayoutINS5_IJSC_SC_SC_EEENS5_IJNSA_ILi0EEESW_SW_EEEEENS5_IJNS4_10UnderscoreESZ_SZ_EEEEENS4_13SM90_TMA_LOADENS4_14ComposedLayoutINS4_7SwizzleILi3ELi4ELi3EEENS4_18smem_ptr_flag_bitsILi16EEENSU_INS5_IJNSA_ILi8EEESG_EEENS5_IJSG_SC_EEEEEEEvNS4_8identityENS4_23SM90_TMA_LOAD_MULTICASTES1C_vS1D_EENS_8epilogue10collective6detail29Sm90TmaWarpSpecializedAdapterINS1H_15DefaultEpilogueISJ_SK_SK_NS1G_6thread17LinearCombinationISJ_Li1EffLNS1L_9ScaleType4KindE0ELNS_15FloatRoundStyleE2ESJ_EENS1_15EpilogueDefaultEEEEEvvEEEEvNT_6ParamsE,"aw",@nobits
	.sectionflags	@""
	.align	16
	.zero		1024


//--------------------- .nv.shared.reserved.0     --------------------------
	.section	.nv.shared.reserved.0,"aw",@nobits
	.weak		__nv_reservedSMEM_offset_0_alias
	.size		__nv_reservedSMEM_offset_0_alias, 0, 0
	.other		__nv_reservedSMEM_offset_0_alias,@"STO_CUDA_RESERVED_SHARED STV_DEFAULT"
__nv_reservedSMEM_offset_0_alias:
	.zero		0


//--------------------- .nv.global                --------------------------
	.section	.nv.global,"aw",@nobits
.nv.global:
	.type		_ZN39_INTERNAL_f9e3f81a_4_k_cu_df254c63_37404cute1_E,@object
	.size		_ZN39_INTERNAL_f9e3f81a_4_k_cu_df254c63_37404cute1_E,(_ZN39_INTERNAL_f9e3f81a_4_k_cu_df254c63_37404cuda3std3__45__cpo6cbeginE - _ZN39_INTERNAL_f9e3f81a_4_k_cu_df254c63_37404cute1_E)
_ZN39_INTERNAL_f9e3f81a_4_k_cu_df254c63_37404cute1_E:
	.zero		1
	.type		_ZN39_INTERNAL_f9e3f81a_4_k_cu_df254c63_37404cuda3std3__45__cpo6cbeginE,@object
	.size		_ZN39_INTERNAL_f9e3f81a_4_k_cu_df254c63_37404cuda3std3__45__cpo6cbeginE,(_ZN39_INTERNAL_f9e3f81a_4_k_cu_df254c63_37404cuda3std3__48in_placeE - _ZN39_INTERNAL_f9e3f81a_4_k_cu_df254c63_37404cuda3std3__45__cpo6cbeginE)
_ZN39_INTERNAL_f9e3f81a_4_k_cu_df254c63_37404cuda3std3__45__cpo6cbeginE:
	.zero		1
	.type		_ZN39_INTERNAL_f9e3f81a_4_k_cu_df254c63_37404cuda3std3__48in_placeE,@object
	.size		_ZN39_INTERNAL_f9e3f81a_4_k_cu_df254c63_37404cuda3std3__48in_placeE,(_ZN39_INTERNAL_f9e3f81a_4_k_cu_df254c63_37404cuda3std6ranges3__45__cpo9iter_moveE - _ZN39_INTERNAL_f9e3f81a_4_k_cu_df254c63_37404cuda3std3__48in_placeE)
_ZN39_INTERNAL_f9e3f81a_4_k_cu_df254c63_37404cuda3std3__48in_placeE:
	.zero		1
	.type		_ZN39_INTERNAL_f9e3f81a_4_k_cu_df254c63_37404cuda3std6ranges3__45__cpo9iter_moveE,@object
	.size		_ZN39_INTERNAL_f9e3f81a_4_k_cu_df254c63_37404cuda3std6ranges3__45__cpo9iter_moveE,(_ZN39_INTERNAL_f9e3f81a_4_k_cu_df254c63_37404cuda3std3__45__cpo5beginE - _ZN39_INTERNAL_f9e3f81a_4_k_cu_df254c63_37404cuda3std6ranges3__45__cpo9iter_moveE)
_ZN39_INTERNAL_f9e3f81a_4_k_cu_df254c63_37404cuda3std6ranges3__45__cpo9iter_moveE:
	.zero		1
	.type		_ZN39_INTERNAL_f9e3f81a_4_k_cu_df254c63_37404cuda3std3__45__cpo5beginE,@object
	.size		_ZN39_INTERNAL_f9e3f81a_4_k_cu_df254c63_37404cuda3std3__45__cpo5beginE,(_ZN39_INTERNAL_f9e3f81a_4_k_cu_df254c63_37404cuda3std3__441_GLOBAL__N__f9e3f81a_4_k_cu_df254c63_37406ignoreE - _ZN39_INTERNAL_f9e3f81a_4_k_cu_df254c63_37404cuda3std3__45__cpo5beginE)
_ZN39_INTERNAL_f9e3f81a_4_k_cu_df254c63_37404cuda3std3__45__cpo5beginE:
	.zero		1
	.type		_ZN39_INTERNAL_f9e3f81a_4_k_cu_df254c63_37404cuda3std3__441_GLOBAL__N__f9e3f81a_4_k_cu_df254c63_37406ignoreE,@object
	.size		_ZN39_INTERNAL_f9e3f81a_4_k_cu_df254c63_37404cuda3std3__441_GLOBAL__N__f9e3f81a_4_k_cu_df254c63_37406ignoreE,(_ZN39_INTERNAL_f9e3f81a_4_k_cu_df254c63_37404cute7productE - _ZN39_INTERNAL_f9e3f81a_4_k_cu_df254c63_37404cuda3std3__441_GLOBAL__N__f9e3f81a_4_k_cu_df254c63_37406ignoreE)
_ZN39_INTERNAL_f9e3f81a_4_k_cu_df254c63_37404cuda3std3__441_GLOBAL__N__f9e3f81a_4_k_cu_df254c63_37406ignoreE:
	.zero		1
	.type		_ZN39_INTERNAL_f9e3f81a_4_k_cu_df254c63_37404cute7productE,@object
	.size		_ZN39_INTERNAL_f9e3f81a_4_k_cu_df254c63_37404cute7productE,(_ZN39_INTERNAL_f9e3f81a_4_k_cu_df254c63_37404cuda3std3__45__cpo3endE - _ZN39_INTERNAL_f9e3f81a_4_k_cu_df254c63_37404cute7productE)
_ZN39_INTERNAL_f9e3f81a_4_k_cu_df254c63_37404cute7productE:
	.zero		1
	.type		_ZN39_INTERNAL_f9e3f81a_4_k_cu_df254c63_37404cuda3std3__45__cpo3endE,@object
	.size		_ZN39_INTERNAL_f9e3f81a_4_k_cu_df254c63_37404cuda3std3__45__cpo3endE,(_ZN39_INTERNAL_f9e3f81a_4_k_cu_df254c63_37404cuda3std3__419piecewise_constructE - _ZN39_INTERNAL_f9e3f81a_4_k_cu_df254c63_37404cuda3std3__45__cpo3endE)
_ZN39_INTERNAL_f9e3f81a_4_k_cu_df254c63_37404cuda3std3__45__cpo3endE:
	.zero		1
	.type		_ZN39_INTERNAL_f9e3f81a_4_k_cu_df254c63_37404cuda3std3__419piecewise_constructE,@object
	.size		_ZN39_INTERNAL_f9e3f81a_4_k_cu_df254c63_37404cuda3std3__419piecewise_constructE,(_ZN39_INTERNAL_f9e3f81a_4_k_cu_df254c63_37404cuda3std3__45__cpo4cendE - _ZN39_INTERNAL_f9e3f81a_4_k_cu_df254c63_37404cuda3std3__419piecewise_constructE)
_ZN39_INTERNAL_f9e3f81a_4_k_cu_df254c63_37404cuda3std3__419piecewise_constructE:
	.zero		1
	.type		_ZN39_INTERNAL_f9e3f81a_4_k_cu_df254c63_37404cuda3std3__45__cpo4cendE,@object
	.size		_ZN39_INTERNAL_f9e3f81a_4_k_cu_df254c63_37404cuda3std3__45__cpo4cendE,(_ZN39_INTERNAL_f9e3f81a_4_k_cu_df254c63_37404cuda3std6ranges3__45__cpo4swapE - _ZN39_INTERNAL_f9e3f81a_4_k_cu_df254c63_37404cuda3std3__45__cpo4cendE)
_ZN39_INTERNAL_f9e3f81a_4_k_cu_df254c63_37404cuda3std3__45__cpo4cendE:
	.zero		1
	.type		_ZN39_INTERNAL_f9e3f81a_4_k_cu_df254c63_37404cuda3std6ranges3__45__cpo4swapE,@object
	.size		_ZN39_INTERNAL_f9e3f81a_4_k_cu_df254c63_37404cuda3std6ranges3__45__cpo4swapE,(.L_8 - _ZN39_INTERNAL_f9e3f81a_4_k_cu_df254c63_37404cuda3std6ranges3__45__cpo4swapE)
_ZN39_INTERNAL_f9e3f81a_4_k_cu_df254c63_37404cuda3std6ranges3__45__cpo4swapE:
	.zero		1
.L_8:


//--------------------- .nv.constant0._ZN7cutlass13device_kernelINS_4gemm6kernel13GemmUniversalIN4cute5tupleIJiiiiEEENS1_10collective13CollectiveMmaINS1_34MainloopSm90TmaGmmaWarpSpecializedILi4ENS5_IJNS4_1CILi2EEENSA_ILi1EEESC_EEENS1_32KernelTmaWarpSpecializedPingpongEEENS5_IJNSA_ILi64EEENSA_ILi256EEESG_EEENS_10bfloat16_tENS5_IJlSC_lEEESJ_SK_NS4_8TiledMMAINS4_8MMA_AtomIJNS4_4SM904GMMA28MMA_64x256x16_F32BF16BF16_SSILNSO_5MajorE0ELSQ_0ELNSO_7ScaleInE1ELSR_1EEEEEENS4_6LayoutINS5_IJSC_SC_SC_EEENS5_IJNSA_ILi0EEESW_SW_EEEEENS5_IJNS4_10UnderscoreESZ_SZ_EEEEENS4_13SM90_TMA_LOADENS4_14ComposedLayoutINS4_7SwizzleILi3ELi4ELi3EEENS4_18smem_ptr_flag_bitsILi16EEENSU_INS5_IJNSA_ILi8EEESG_EEENS5_IJSG_SC_EEEEEEEvNS4_8identityENS4_23SM90_TMA_LOAD_MULTICASTES1C_vS1D_EENS_8epilogue10collective6detail29Sm90TmaWarpSpecializedAdapterINS1H_15DefaultEpilogueISJ_SK_SK_NS1G_6thread17LinearCombinationISJ_Li1EffLNS1L_9ScaleType4KindE0ELNS_15FloatRoundStyleE2ESJ_EENS1_15EpilogueDefaultEEEEEvvEEEEvNT_6ParamsE --------------------------
	.section	.nv.constant0._ZN7cutlass13device_kernelINS_4gemm6kernel13GemmUniversalIN4cute5tupleIJiiiiEEENS1_10collective13CollectiveMmaINS1_34MainloopSm90TmaGmmaWarpSpecializedILi4ENS5_IJNS4_1CILi2EEENSA_ILi1EEESC_EEENS1_32KernelTmaWarpSpecializedPingpongEEENS5_IJNSA_ILi64EEENSA_ILi256EEESG_EEENS_10bfloat16_tENS5_IJlSC_lEEESJ_SK_NS4_8TiledMMAINS4_8MMA_AtomIJNS4_4SM904GMMA28MMA_64x256x16_F32BF16BF16_SSILNSO_5MajorE0ELSQ_0ELNSO_7ScaleInE1ELSR_1EEEEEENS4_6LayoutINS5_IJSC_SC_SC_EEENS5_IJNSA_ILi0EEESW_SW_EEEEENS5_IJNS4_10UnderscoreESZ_SZ_EEEEENS4_13SM90_TMA_LOADENS4_14ComposedLayoutINS4_7SwizzleILi3ELi4ELi3EEENS4_18smem_ptr_flag_bitsILi16EEENSU_INS5_IJNSA_ILi8EEESG_EEENS5_IJSG_SC_EEEEEEEvNS4_8identityENS4_23SM90_TMA_LOAD_MULTICASTES1C_vS1D_EENS_8epilogue10collective6detail29Sm90TmaWarpSpecializedAdapterINS1H_15DefaultEpilogueISJ_SK_SK_NS1G_6thread17LinearCombinationISJ_Li1EffLNS1L_9ScaleType4KindE0ELNS_15FloatRoundStyleE2ESJ_EENS1_15EpilogueDefaultEEEEEvvEEEEvNT_6ParamsE,"a",@progbits
	.sectionflags	@""
	.align	4
.nv.constant0._ZN7cutlass13device_kernelINS_4gemm6kernel13GemmUniversalIN4cute5tupleIJiiiiEEENS1_10collective13CollectiveMmaINS1_34MainloopSm90TmaGmmaWarpSpecializedILi4ENS5_IJNS4_1CILi2EEENSA_ILi1EEESC_EEENS1_32KernelTmaWarpSpecializedPingpongEEENS5_IJNSA_ILi64EEENSA_ILi256EEESG_EEENS_10bfloat16_tENS5_IJlSC_lEEESJ_SK_NS4_8TiledMMAINS4_8MMA_AtomIJNS4_4SM904GMMA28MMA_64x256x16_F32BF16BF16_SSILNSO_5MajorE0ELSQ_0ELNSO_7ScaleInE1ELSR_1EEEEEENS4_6LayoutINS5_IJSC_SC_SC_EEENS5_IJNSA_ILi0EEESW_SW_EEEEENS5_IJNS4_10UnderscoreESZ_SZ_EEEEENS4_13SM90_TMA_LOADENS4_14ComposedLayoutINS4_7SwizzleILi3ELi4ELi3EEENS4_18smem_ptr_flag_bitsILi16EEENSU_INS5_IJNSA_ILi8EEESG_EEENS5_IJSG_SC_EEEEEEEvNS4_8identityENS4_23SM90_TMA_LOAD_MULTICASTES1C_vS1D_EENS_8epilogue10collective6detail29Sm90TmaWarpSpecializedAdapterINS1H_15DefaultEpilogueISJ_SK_SK_NS1G_6thread17LinearCombinationISJ_Li1EffLNS1L_9ScaleType4KindE0ELNS_15FloatRoundStyleE2ESJ_EENS1_15EpilogueDefaultEEEEEvvEEEEvNT_6ParamsE:
	.zero		1664


//--------------------- SYMBOLS --------------------------

	.type		.nv.reservedSmem.offset0,@object
	.size		.nv.reservedSmem.offset0,0x4
	.type		__assertfail,@function
